//
// Generated by NVIDIA NVVM Compiler
//
// Compiler Build ID: CL-36424714
// Cuda compilation tools, release 13.0, V13.0.88
// Based on NVVM 20.0.0
//

.version 9.0
.target sm_100
.address_size 64

	// .globl	_Z26kernel_compute_proj_factorP7double2S0_S0_S0_PdS1_S1_S1_PKiPKhS3_PKtS5_S5_iiiiiiid
.const .align 1 .b8 imunu[9] = {0, 1, 2, 3, 4, 5, 3, 4, 5};
.const .align 1 .b8 imu[9] = {0, 1, 2, 1, 0, 0, 2, 2, 1};
.const .align 1 .b8 inu[9] = {0, 1, 2, 2, 2, 1, 1};
.const .align 1 .b8 ialpha[6] = {0, 1, 2, 1};
.const .align 1 .b8 ibeta[6] = {0, 1, 2, 2, 2, 1};
// _ZZ21kernel_stress_convertPdS_S_E8sh_gprim has been demoted
// _ZZ21kernel_stress_convertPdS_S_E9sh_stress has been demoted
// _ZZ21kernel_stress_convertPdS_S_E6sh_enl has been demoted
.extern .shared .align 16 .b8 sh_mem[];
.extern .shared .align 16 .b8 enl_sh_sum[];

.visible .entry _Z26kernel_compute_proj_factorP7double2S0_S0_S0_PdS1_S1_S1_PKiPKhS3_PKtS5_S5_iiiiiiid(
	.param .u64 .ptr .align 1 _Z26kernel_compute_proj_factorP7double2S0_S0_S0_PdS1_S1_S1_PKiPKhS3_PKtS5_S5_iiiiiiid_param_0,
	.param .u64 .ptr .align 1 _Z26kernel_compute_proj_factorP7double2S0_S0_S0_PdS1_S1_S1_PKiPKhS3_PKtS5_S5_iiiiiiid_param_1,
	.param .u64 .ptr .align 1 _Z26kernel_compute_proj_factorP7double2S0_S0_S0_PdS1_S1_S1_PKiPKhS3_PKtS5_S5_iiiiiiid_param_2,
	.param .u64 .ptr .align 1 _Z26kernel_compute_proj_factorP7double2S0_S0_S0_PdS1_S1_S1_PKiPKhS3_PKtS5_S5_iiiiiiid_param_3,
	.param .u64 .ptr .align 1 _Z26kernel_compute_proj_factorP7double2S0_S0_S0_PdS1_S1_S1_PKiPKhS3_PKtS5_S5_iiiiiiid_param_4,
	.param .u64 .ptr .align 1 _Z26kernel_compute_proj_factorP7double2S0_S0_S0_PdS1_S1_S1_PKiPKhS3_PKtS5_S5_iiiiiiid_param_5,
	.param .u64 .ptr .align 1 _Z26kernel_compute_proj_factorP7double2S0_S0_S0_PdS1_S1_S1_PKiPKhS3_PKtS5_S5_iiiiiiid_param_6,
	.param .u64 .ptr .align 1 _Z26kernel_compute_proj_factorP7double2S0_S0_S0_PdS1_S1_S1_PKiPKhS3_PKtS5_S5_iiiiiiid_param_7,
	.param .u64 .ptr .align 1 _Z26kernel_compute_proj_factorP7double2S0_S0_S0_PdS1_S1_S1_PKiPKhS3_PKtS5_S5_iiiiiiid_param_8,
	.param .u64 .ptr .align 1 _Z26kernel_compute_proj_factorP7double2S0_S0_S0_PdS1_S1_S1_PKiPKhS3_PKtS5_S5_iiiiiiid_param_9,
	.param .u64 .ptr .align 1 _Z26kernel_compute_proj_factorP7double2S0_S0_S0_PdS1_S1_S1_PKiPKhS3_PKtS5_S5_iiiiiiid_param_10,
	.param .u64 .ptr .align 1 _Z26kernel_compute_proj_factorP7double2S0_S0_S0_PdS1_S1_S1_PKiPKhS3_PKtS5_S5_iiiiiiid_param_11,
	.param .u64 .ptr .align 1 _Z26kernel_compute_proj_factorP7double2S0_S0_S0_PdS1_S1_S1_PKiPKhS3_PKtS5_S5_iiiiiiid_param_12,
	.param .u64 .ptr .align 1 _Z26kernel_compute_proj_factorP7double2S0_S0_S0_PdS1_S1_S1_PKiPKhS3_PKtS5_S5_iiiiiiid_param_13,
	.param .u32 _Z26kernel_compute_proj_factorP7double2S0_S0_S0_PdS1_S1_S1_PKiPKhS3_PKtS5_S5_iiiiiiid_param_14,
	.param .u32 _Z26kernel_compute_proj_factorP7double2S0_S0_S0_PdS1_S1_S1_PKiPKhS3_PKtS5_S5_iiiiiiid_param_15,
	.param .u32 _Z26kernel_compute_proj_factorP7double2S0_S0_S0_PdS1_S1_S1_PKiPKhS3_PKtS5_S5_iiiiiiid_param_16,
	.param .u32 _Z26kernel_compute_proj_factorP7double2S0_S0_S0_PdS1_S1_S1_PKiPKhS3_PKtS5_S5_iiiiiiid_param_17,
	.param .u32 _Z26kernel_compute_proj_factorP7double2S0_S0_S0_PdS1_S1_S1_PKiPKhS3_PKtS5_S5_iiiiiiid_param_18,
	.param .u32 _Z26kernel_compute_proj_factorP7double2S0_S0_S0_PdS1_S1_S1_PKiPKhS3_PKtS5_S5_iiiiiiid_param_19,
	.param .u32 _Z26kernel_compute_proj_factorP7double2S0_S0_S0_PdS1_S1_S1_PKiPKhS3_PKtS5_S5_iiiiiiid_param_20,
	.param .f64 _Z26kernel_compute_proj_factorP7double2S0_S0_S0_PdS1_S1_S1_PKiPKhS3_PKtS5_S5_iiiiiiid_param_21
)
{
	.reg .pred 	%p<29>;
	.reg .b16 	%rs<16>;
	.reg .b32 	%r<145>;
	.reg .b64 	%rd<148>;
	.reg .b64 	%fd<226>;

	ld.param.u64 	%rd18, [_Z26kernel_compute_proj_factorP7double2S0_S0_S0_PdS1_S1_S1_PKiPKhS3_PKtS5_S5_iiiiiiid_param_0];
	ld.param.u64 	%rd19, [_Z26kernel_compute_proj_factorP7double2S0_S0_S0_PdS1_S1_S1_PKiPKhS3_PKtS5_S5_iiiiiiid_param_1];
	ld.param.u64 	%rd20, [_Z26kernel_compute_proj_factorP7double2S0_S0_S0_PdS1_S1_S1_PKiPKhS3_PKtS5_S5_iiiiiiid_param_4];
	ld.param.u64 	%rd21, [_Z26kernel_compute_proj_factorP7double2S0_S0_S0_PdS1_S1_S1_PKiPKhS3_PKtS5_S5_iiiiiiid_param_5];
	ld.param.u64 	%rd22, [_Z26kernel_compute_proj_factorP7double2S0_S0_S0_PdS1_S1_S1_PKiPKhS3_PKtS5_S5_iiiiiiid_param_6];
	ld.param.u64 	%rd23, [_Z26kernel_compute_proj_factorP7double2S0_S0_S0_PdS1_S1_S1_PKiPKhS3_PKtS5_S5_iiiiiiid_param_7];
	ld.param.u32 	%r46, [_Z26kernel_compute_proj_factorP7double2S0_S0_S0_PdS1_S1_S1_PKiPKhS3_PKtS5_S5_iiiiiiid_param_14];
	ld.param.u32 	%r47, [_Z26kernel_compute_proj_factorP7double2S0_S0_S0_PdS1_S1_S1_PKiPKhS3_PKtS5_S5_iiiiiiid_param_15];
	ld.param.u32 	%r48, [_Z26kernel_compute_proj_factorP7double2S0_S0_S0_PdS1_S1_S1_PKiPKhS3_PKtS5_S5_iiiiiiid_param_16];
	ld.param.u32 	%r49, [_Z26kernel_compute_proj_factorP7double2S0_S0_S0_PdS1_S1_S1_PKiPKhS3_PKtS5_S5_iiiiiiid_param_17];
	cvta.to.global.u64 	%rd1, %rd23;
	cvta.to.global.u64 	%rd2, %rd22;
	cvta.to.global.u64 	%rd3, %rd19;
	cvta.to.global.u64 	%rd4, %rd21;
	cvta.to.global.u64 	%rd5, %rd18;
	cvta.to.global.u64 	%rd6, %rd20;
	mov.u32 	%r52, %tid.x;
	mov.u32 	%r53, %ctaid.x;
	mov.u32 	%r54, %ntid.x;
	mad.lo.s32 	%r1, %r53, %r54, %r52;
	setp.ge.s32 	%p1, %r1, %r49;
	@%p1 bra 	$L__BB0_47;
	ld.param.u64 	%rd147, [_Z26kernel_compute_proj_factorP7double2S0_S0_S0_PdS1_S1_S1_PKiPKhS3_PKtS5_S5_iiiiiiid_param_13];
	ld.param.u64 	%rd146, [_Z26kernel_compute_proj_factorP7double2S0_S0_S0_PdS1_S1_S1_PKiPKhS3_PKtS5_S5_iiiiiiid_param_12];
	ld.param.u64 	%rd145, [_Z26kernel_compute_proj_factorP7double2S0_S0_S0_PdS1_S1_S1_PKiPKhS3_PKtS5_S5_iiiiiiid_param_11];
	ld.param.u64 	%rd144, [_Z26kernel_compute_proj_factorP7double2S0_S0_S0_PdS1_S1_S1_PKiPKhS3_PKtS5_S5_iiiiiiid_param_10];
	ld.param.u64 	%rd142, [_Z26kernel_compute_proj_factorP7double2S0_S0_S0_PdS1_S1_S1_PKiPKhS3_PKtS5_S5_iiiiiiid_param_8];
	cvta.to.global.u64 	%rd24, %rd144;
	cvta.to.global.u64 	%rd25, %rd145;
	cvta.to.global.u64 	%rd26, %rd142;
	cvta.to.global.u64 	%rd27, %rd146;
	cvta.to.global.u64 	%rd28, %rd147;
	cvt.s64.s32 	%rd29, %r1;
	mul.wide.s32 	%rd30, %r1, 2;
	add.s64 	%rd31, %rd25, %rd30;
	ld.global.u16 	%rs1, [%rd31];
	cvt.u32.u16 	%r55, %rs1;
	mul.wide.u32 	%rd32, %r55, 4;
	add.s64 	%rd33, %rd26, %rd32;
	ld.global.u32 	%r2, [%rd33];
	add.s64 	%rd34, %rd27, %rd29;
	ld.global.u8 	%r3, [%rd34];
	add.s64 	%rd35, %rd28, %rd29;
	ld.global.u8 	%rs2, [%rd35];
	cvt.u32.u16 	%r56, %rs2;
	and.b32  	%r4, %r56, 255;
	mad.lo.s32 	%r57, %r48, %r4, %r3;
	mul.lo.s32 	%r58, %r57, 6;
	mul.wide.s32 	%rd36, %r58, 4;
	add.s64 	%rd7, %rd24, %rd36;
	ld.global.u32 	%r5, [%rd7];
	setp.eq.s32 	%p2, %r46, 0;
	@%p2 bra 	$L__BB0_48;
	ld.param.u64 	%rd143, [_Z26kernel_compute_proj_factorP7double2S0_S0_S0_PdS1_S1_S1_PKiPKhS3_PKtS5_S5_iiiiiiid_param_9];
	cvta.to.global.u64 	%rd37, %rd143;
	cvt.u64.u16 	%rd38, %rs2;
	and.b64  	%rd39, %rd38, 255;
	add.s64 	%rd40, %rd37, %rd39;
	ld.global.u8 	%rs3, [%rd40];
	cvt.u32.u16 	%r6, %rs3;
	setp.eq.s16 	%p3, %rs3, 0;
	mov.f64 	%fd51, 0d0000000000000000;
	mov.f64 	%fd52, %fd51;
	mov.f64 	%fd220, %fd51;
	mov.f64 	%fd221, %fd51;
	@%p3 bra 	$L__BB0_32;
	mul.lo.s32 	%r61, %r3, %r3;
	cvt.u16.u32 	%rs4, %r3;
	cvt.u16.u32 	%rs5, %r61;
	and.b16  	%rs6, %rs5, %rs4;
	xor.b16  	%rs7, %rs5, %rs4;
	shr.u16 	%rs8, %rs7, 1;
	add.s16 	%rs9, %rs6, %rs8;
	cvt.u32.u16 	%r7, %rs9;
	add.s32 	%r62, %r2, -1;
	and.b32  	%r63, %r62, 65535;
	mul.lo.s32 	%r8, %r63, %r47;
	sub.s32 	%r133, %r1, %r3;
	mul.lo.s32 	%r10, %r47, %r4;
	setp.lt.u16 	%p4, %rs3, 4;
	mov.f64 	%fd221, 0d0000000000000000;
	mov.b32 	%r143, 0;
	mov.f64 	%fd220, %fd221;
	mov.f64 	%fd52, %fd221;
	mov.f64 	%fd51, %fd221;
	@%p4 bra 	$L__BB0_18;
	add.s32 	%r134, %r7, 1;
	mov.f64 	%fd221, 0d0000000000000000;
	mov.b32 	%r135, 2;
$L__BB0_5:
	.pragma "nounroll";
	add.s32 	%r15, %r135, -2;
	setp.ge.u32 	%p5, %r15, %r3;
	@%p5 bra 	$L__BB0_7;
	add.s32 	%r136, %r134, -1;
	bra.uni 	$L__BB0_8;
$L__BB0_7:
	add.s32 	%r65, %r135, -1;
	mul.lo.s32 	%r66, %r65, %r15;
	shr.u32 	%r67, %r66, 1;
	add.s32 	%r136, %r67, %r3;
$L__BB0_8:
	mul.wide.s32 	%rd41, %r133, 16;
	add.s64 	%rd42, %rd5, %rd41;
	add.s64 	%rd8, %rd42, 32;
	add.s32 	%r68, %r136, %r8;
	mul.wide.s32 	%rd43, %r68, 8;
	add.s64 	%rd44, %rd6, %rd43;
	ld.global.f64 	%fd74, [%rd44];
	ld.global.v2.f64 	{%fd75, %fd76}, [%rd42];
	fma.rn.f64 	%fd7, %fd74, %fd75, %fd220;
	fma.rn.f64 	%fd8, %fd74, %fd76, %fd221;
	add.s32 	%r69, %r136, %r10;
	mul.wide.s32 	%rd45, %r69, 8;
	add.s64 	%rd46, %rd4, %rd45;
	ld.global.f64 	%fd77, [%rd46];
	fma.rn.f64 	%fd9, %fd75, %fd77, %fd52;
	fma.rn.f64 	%fd10, %fd76, %fd77, %fd51;
	add.s32 	%r70, %r15, 1;
	setp.lt.u32 	%p6, %r70, %r3;
	@%p6 bra 	$L__BB0_10;
	add.s32 	%r71, %r135, -1;
	mul.lo.s32 	%r72, %r135, %r71;
	shr.u32 	%r73, %r72, 1;
	add.s32 	%r137, %r73, %r3;
	bra.uni 	$L__BB0_11;
$L__BB0_10:
	mov.u32 	%r137, %r134;
$L__BB0_11:
	add.s32 	%r74, %r137, %r8;
	mul.wide.s32 	%rd47, %r74, 8;
	add.s64 	%rd48, %rd6, %rd47;
	ld.global.f64 	%fd78, [%rd48];
	ld.global.v2.f64 	{%fd79, %fd80}, [%rd8+-16];
	fma.rn.f64 	%fd11, %fd78, %fd79, %fd7;
	fma.rn.f64 	%fd12, %fd78, %fd80, %fd8;
	add.s32 	%r75, %r137, %r10;
	mul.wide.s32 	%rd49, %r75, 8;
	add.s64 	%rd50, %rd4, %rd49;
	ld.global.f64 	%fd81, [%rd50];
	fma.rn.f64 	%fd13, %fd79, %fd81, %fd9;
	fma.rn.f64 	%fd14, %fd80, %fd81, %fd10;
	setp.lt.u32 	%p7, %r135, %r3;
	@%p7 bra 	$L__BB0_13;
	mad.lo.s32 	%r76, %r135, %r135, %r135;
	shr.u32 	%r77, %r76, 1;
	add.s32 	%r138, %r77, %r3;
	bra.uni 	$L__BB0_14;
$L__BB0_13:
	add.s32 	%r138, %r134, 1;
$L__BB0_14:
	add.s32 	%r78, %r138, %r8;
	mul.wide.s32 	%rd51, %r78, 8;
	add.s64 	%rd52, %rd6, %rd51;
	ld.global.f64 	%fd82, [%rd52];
	ld.global.v2.f64 	{%fd83, %fd84}, [%rd8];
	fma.rn.f64 	%fd15, %fd82, %fd83, %fd11;
	fma.rn.f64 	%fd16, %fd82, %fd84, %fd12;
	add.s32 	%r79, %r138, %r10;
	mul.wide.s32 	%rd53, %r79, 8;
	add.s64 	%rd54, %rd4, %rd53;
	ld.global.f64 	%fd85, [%rd54];
	fma.rn.f64 	%fd17, %fd83, %fd85, %fd13;
	fma.rn.f64 	%fd18, %fd84, %fd85, %fd14;
	add.s32 	%r24, %r135, 1;
	setp.lt.u32 	%p8, %r24, %r3;
	@%p8 bra 	$L__BB0_16;
	add.s32 	%r80, %r135, 2;
	mul.lo.s32 	%r81, %r80, %r24;
	shr.u32 	%r82, %r81, 1;
	add.s32 	%r139, %r82, %r3;
	bra.uni 	$L__BB0_17;
$L__BB0_16:
	add.s32 	%r139, %r134, 2;
$L__BB0_17:
	add.s32 	%r83, %r139, %r8;
	mul.wide.s32 	%rd55, %r83, 8;
	add.s64 	%rd56, %rd6, %rd55;
	ld.global.f64 	%fd86, [%rd56];
	ld.global.v2.f64 	{%fd87, %fd88}, [%rd8+16];
	fma.rn.f64 	%fd220, %fd86, %fd87, %fd15;
	fma.rn.f64 	%fd221, %fd86, %fd88, %fd16;
	add.s32 	%r84, %r139, %r10;
	mul.wide.s32 	%rd57, %r84, 8;
	add.s64 	%rd58, %rd4, %rd57;
	ld.global.f64 	%fd89, [%rd58];
	fma.rn.f64 	%fd52, %fd87, %fd89, %fd17;
	fma.rn.f64 	%fd51, %fd88, %fd89, %fd18;
	add.s32 	%r135, %r135, 4;
	add.s32 	%r134, %r134, 4;
	add.s32 	%r133, %r133, 4;
	add.s32 	%r85, %r24, 1;
	and.b32  	%r143, %r6, 252;
	setp.ne.s32 	%p9, %r85, %r143;
	@%p9 bra 	$L__BB0_5;
$L__BB0_18:
	and.b32  	%r33, %r6, 3;
	setp.eq.s32 	%p10, %r33, 0;
	@%p10 bra 	$L__BB0_32;
	setp.eq.s32 	%p11, %r33, 1;
	@%p11 bra 	$L__BB0_27;
	setp.lt.u32 	%p12, %r143, %r3;
	@%p12 bra 	$L__BB0_22;
	mul.lo.s32 	%r87, %r143, %r143;
	cvt.u16.u32 	%rs10, %r143;
	cvt.u16.u32 	%rs11, %r87;
	and.b16  	%rs12, %rs11, %rs10;
	xor.b16  	%rs13, %rs11, %rs10;
	shr.u16 	%rs14, %rs13, 1;
	add.s16 	%rs15, %rs12, %rs14;
	cvt.u32.u16 	%r88, %rs15;
	add.s32 	%r141, %r88, %r3;
	bra.uni 	$L__BB0_23;
$L__BB0_22:
	add.s32 	%r141, %r143, %r7;
$L__BB0_23:
	add.s32 	%r89, %r141, %r8;
	mul.wide.s32 	%rd59, %r89, 8;
	add.s64 	%rd60, %rd6, %rd59;
	ld.global.f64 	%fd91, [%rd60];
	sub.s32 	%r90, %r1, %r3;
	add.s32 	%r91, %r90, %r143;
	mul.wide.s32 	%rd61, %r91, 16;
	add.s64 	%rd9, %rd5, %rd61;
	ld.global.v2.f64 	{%fd92, %fd93}, [%rd9];
	fma.rn.f64 	%fd31, %fd91, %fd92, %fd220;
	fma.rn.f64 	%fd32, %fd91, %fd93, %fd221;
	add.s32 	%r92, %r141, %r10;
	mul.wide.s32 	%rd62, %r92, 8;
	add.s64 	%rd63, %rd4, %rd62;
	ld.global.f64 	%fd94, [%rd63];
	fma.rn.f64 	%fd33, %fd92, %fd94, %fd52;
	fma.rn.f64 	%fd34, %fd93, %fd94, %fd51;
	add.s32 	%r37, %r143, 1;
	setp.lt.u32 	%p13, %r37, %r3;
	@%p13 bra 	$L__BB0_25;
	add.s32 	%r93, %r143, 2;
	mul.lo.s32 	%r94, %r93, %r37;
	shr.u32 	%r95, %r94, 1;
	add.s32 	%r142, %r95, %r3;
	bra.uni 	$L__BB0_26;
$L__BB0_25:
	add.s32 	%r142, %r37, %r7;
$L__BB0_26:
	add.s32 	%r96, %r142, %r8;
	mul.wide.s32 	%rd64, %r96, 8;
	add.s64 	%rd65, %rd6, %rd64;
	ld.global.f64 	%fd95, [%rd65];
	ld.global.v2.f64 	{%fd96, %fd97}, [%rd9+16];
	fma.rn.f64 	%fd220, %fd95, %fd96, %fd31;
	fma.rn.f64 	%fd221, %fd95, %fd97, %fd32;
	add.s32 	%r97, %r142, %r10;
	mul.wide.s32 	%rd66, %r97, 8;
	add.s64 	%rd67, %rd4, %rd66;
	ld.global.f64 	%fd98, [%rd67];
	fma.rn.f64 	%fd52, %fd96, %fd98, %fd33;
	fma.rn.f64 	%fd51, %fd97, %fd98, %fd34;
	add.s32 	%r143, %r143, 2;
$L__BB0_27:
	and.b32  	%r98, %r6, 1;
	setp.eq.b32 	%p14, %r98, 1;
	not.pred 	%p15, %p14;
	@%p15 bra 	$L__BB0_32;
	setp.lt.u32 	%p16, %r143, %r3;
	@%p16 bra 	$L__BB0_30;
	mad.lo.s32 	%r99, %r143, %r143, %r143;
	shr.u32 	%r100, %r99, 1;
	add.s32 	%r144, %r100, %r3;
	bra.uni 	$L__BB0_31;
$L__BB0_30:
	add.s32 	%r144, %r143, %r7;
$L__BB0_31:
	add.s32 	%r101, %r144, %r8;
	mul.wide.s32 	%rd68, %r101, 8;
	add.s64 	%rd69, %rd6, %rd68;
	ld.global.f64 	%fd99, [%rd69];
	sub.s32 	%r102, %r1, %r3;
	add.s32 	%r103, %r102, %r143;
	mul.wide.s32 	%rd70, %r103, 16;
	add.s64 	%rd71, %rd5, %rd70;
	ld.global.v2.f64 	{%fd100, %fd101}, [%rd71];
	fma.rn.f64 	%fd220, %fd99, %fd100, %fd220;
	fma.rn.f64 	%fd221, %fd99, %fd101, %fd221;
	add.s32 	%r104, %r144, %r10;
	mul.wide.s32 	%rd72, %r104, 8;
	add.s64 	%rd73, %rd4, %rd72;
	ld.global.f64 	%fd102, [%rd73];
	fma.rn.f64 	%fd52, %fd100, %fd102, %fd52;
	fma.rn.f64 	%fd51, %fd101, %fd102, %fd51;
$L__BB0_32:
	ld.param.f64 	%fd197, [_Z26kernel_compute_proj_factorP7double2S0_S0_S0_PdS1_S1_S1_PKiPKhS3_PKtS5_S5_iiiiiiid_param_21];
	ld.param.u32 	%r128, [_Z26kernel_compute_proj_factorP7double2S0_S0_S0_PdS1_S1_S1_PKiPKhS3_PKtS5_S5_iiiiiiid_param_19];
	setp.eq.s32 	%p17, %r46, 2;
	mul.f64 	%fd107, %fd197, %fd52;
	sub.f64 	%fd108, %fd220, %fd107;
	mul.f64 	%fd109, %fd197, %fd51;
	sub.f64 	%fd110, %fd221, %fd109;
	selp.f64 	%fd55, %fd108, %fd220, %p17;
	selp.f64 	%fd56, %fd110, %fd221, %p17;
	setp.gt.s32 	%p18, %r128, 2;
	@%p18 bra 	$L__BB0_36;
	ld.param.u32 	%r131, [_Z26kernel_compute_proj_factorP7double2S0_S0_S0_PdS1_S1_S1_PKiPKhS3_PKtS5_S5_iiiiiiid_param_19];
	setp.eq.s32 	%p21, %r131, 1;
	@%p21 bra 	$L__BB0_39;
	ld.param.u32 	%r132, [_Z26kernel_compute_proj_factorP7double2S0_S0_S0_PdS1_S1_S1_PKiPKhS3_PKtS5_S5_iiiiiiid_param_19];
	setp.eq.s32 	%p22, %r132, 2;
	@%p22 bra 	$L__BB0_35;
	bra.uni 	$L__BB0_47;
$L__BB0_35:
	ld.param.u32 	%r127, [_Z26kernel_compute_proj_factorP7double2S0_S0_S0_PdS1_S1_S1_PKiPKhS3_PKtS5_S5_iiiiiiid_param_18];
	setp.eq.s32 	%p25, %r46, 3;
	selp.f64 	%fd183, %fd52, %fd55, %p25;
	selp.f64 	%fd184, %fd51, %fd56, %p25;
	mul.wide.s32 	%rd124, %r1, 16;
	add.s64 	%rd125, %rd3, %rd124;
	ld.global.v2.f64 	{%fd185, %fd186}, [%rd125];
	mul.f64 	%fd187, %fd184, %fd186;
	fma.rn.f64 	%fd188, %fd183, %fd185, %fd187;
	mad.lo.s32 	%r116, %r48, %r55, %r3;
	mul.wide.s32 	%rd126, %r116, 8;
	add.s64 	%rd127, %rd2, %rd126;
	st.global.f64 	[%rd127], %fd188;
	mul.wide.s32 	%rd128, %r49, 16;
	add.s64 	%rd129, %rd125, %rd128;
	ld.global.v2.f64 	{%fd189, %fd190}, [%rd129];
	mul.f64 	%fd191, %fd184, %fd190;
	fma.rn.f64 	%fd192, %fd183, %fd189, %fd191;
	add.s32 	%r117, %r127, %r55;
	mad.lo.s32 	%r118, %r117, %r48, %r3;
	mul.wide.s32 	%rd130, %r118, 8;
	add.s64 	%rd131, %rd2, %rd130;
	st.global.f64 	[%rd131], %fd192;
	add.s64 	%rd132, %rd129, %rd128;
	ld.global.v2.f64 	{%fd193, %fd194}, [%rd132];
	mul.f64 	%fd195, %fd184, %fd194;
	fma.rn.f64 	%fd196, %fd183, %fd193, %fd195;
	add.s32 	%r119, %r117, %r127;
	mad.lo.s32 	%r120, %r119, %r48, %r3;
	mul.wide.s32 	%rd133, %r120, 8;
	add.s64 	%rd134, %rd2, %rd133;
	st.global.f64 	[%rd134], %fd196;
	bra.uni 	$L__BB0_47;
$L__BB0_36:
	ld.param.u32 	%r129, [_Z26kernel_compute_proj_factorP7double2S0_S0_S0_PdS1_S1_S1_PKiPKhS3_PKtS5_S5_iiiiiiid_param_19];
	setp.eq.s32 	%p19, %r129, 3;
	@%p19 bra 	$L__BB0_46;
	ld.param.u32 	%r130, [_Z26kernel_compute_proj_factorP7double2S0_S0_S0_PdS1_S1_S1_PKiPKhS3_PKtS5_S5_iiiiiiid_param_19];
	setp.eq.s32 	%p20, %r130, 23;
	@%p20 bra 	$L__BB0_38;
	bra.uni 	$L__BB0_47;
$L__BB0_38:
	ld.param.u32 	%r126, [_Z26kernel_compute_proj_factorP7double2S0_S0_S0_PdS1_S1_S1_PKiPKhS3_PKtS5_S5_iiiiiiid_param_18];
	setp.eq.s32 	%p23, %r46, 3;
	selp.f64 	%fd111, %fd52, %fd55, %p23;
	selp.f64 	%fd112, %fd51, %fd56, %p23;
	add.s32 	%r108, %r49, %r1;
	mul.wide.s32 	%rd78, %r108, 16;
	add.s64 	%rd79, %rd3, %rd78;
	ld.global.v2.f64 	{%fd113, %fd114}, [%rd79];
	mul.f64 	%fd115, %fd112, %fd114;
	fma.rn.f64 	%fd116, %fd111, %fd113, %fd115;
	mad.lo.s32 	%r110, %r48, %r55, %r3;
	mul.wide.s32 	%rd80, %r110, 8;
	add.s64 	%rd81, %rd2, %rd80;
	st.global.f64 	[%rd81], %fd116;
	mul.wide.s32 	%rd82, %r49, 16;
	add.s64 	%rd83, %rd79, %rd82;
	ld.global.v2.f64 	{%fd117, %fd118}, [%rd83];
	mul.f64 	%fd119, %fd112, %fd118;
	fma.rn.f64 	%fd120, %fd111, %fd117, %fd119;
	add.s32 	%r111, %r126, %r55;
	mad.lo.s32 	%r112, %r111, %r48, %r3;
	mul.wide.s32 	%rd84, %r112, 8;
	add.s64 	%rd85, %rd2, %rd84;
	st.global.f64 	[%rd85], %fd120;
	add.s64 	%rd86, %rd83, %rd82;
	ld.global.v2.f64 	{%fd121, %fd122}, [%rd86];
	mul.f64 	%fd123, %fd112, %fd122;
	fma.rn.f64 	%fd124, %fd111, %fd121, %fd123;
	add.s32 	%r113, %r111, %r126;
	mad.lo.s32 	%r114, %r113, %r48, %r3;
	mul.wide.s32 	%rd87, %r114, 8;
	add.s64 	%rd88, %rd2, %rd87;
	st.global.f64 	[%rd88], %fd124;
	mul.wide.s32 	%rd89, %r1, 16;
	add.s64 	%rd90, %rd3, %rd89;
	ld.global.v2.f64 	{%fd125, %fd126}, [%rd90];
	mul.f64 	%fd127, %fd112, %fd126;
	fma.rn.f64 	%fd128, %fd111, %fd125, %fd127;
	mul.wide.s32 	%rd91, %r1, 8;
	add.s64 	%rd92, %rd1, %rd91;
	st.global.f64 	[%rd92], %fd128;
	add.s64 	%rd93, %rd86, %rd82;
	ld.global.v2.f64 	{%fd129, %fd130}, [%rd93];
	mul.f64 	%fd131, %fd112, %fd130;
	fma.rn.f64 	%fd132, %fd111, %fd129, %fd131;
	mul.wide.s32 	%rd94, %r49, 8;
	add.s64 	%rd95, %rd92, %rd94;
	st.global.f64 	[%rd95], %fd132;
	add.s64 	%rd96, %rd93, %rd82;
	ld.global.v2.f64 	{%fd133, %fd134}, [%rd96];
	mul.f64 	%fd135, %fd112, %fd134;
	fma.rn.f64 	%fd136, %fd111, %fd133, %fd135;
	add.s64 	%rd97, %rd95, %rd94;
	st.global.f64 	[%rd97], %fd136;
	add.s64 	%rd98, %rd96, %rd82;
	ld.global.v2.f64 	{%fd137, %fd138}, [%rd98];
	mul.f64 	%fd139, %fd112, %fd138;
	fma.rn.f64 	%fd140, %fd111, %fd137, %fd139;
	add.s64 	%rd99, %rd97, %rd94;
	st.global.f64 	[%rd99], %fd140;
	add.s64 	%rd100, %rd98, %rd82;
	ld.global.v2.f64 	{%fd141, %fd142}, [%rd100];
	mul.f64 	%fd143, %fd112, %fd142;
	fma.rn.f64 	%fd144, %fd111, %fd141, %fd143;
	add.s64 	%rd101, %rd99, %rd94;
	st.global.f64 	[%rd101], %fd144;
	add.s64 	%rd102, %rd100, %rd82;
	ld.global.v2.f64 	{%fd145, %fd146}, [%rd102];
	mul.f64 	%fd147, %fd112, %fd146;
	fma.rn.f64 	%fd148, %fd111, %fd145, %fd147;
	add.s64 	%rd103, %rd101, %rd94;
	st.global.f64 	[%rd103], %fd148;
	add.s64 	%rd104, %rd102, %rd82;
	ld.global.v2.f64 	{%fd149, %fd150}, [%rd104];
	mul.f64 	%fd151, %fd112, %fd150;
	fma.rn.f64 	%fd152, %fd111, %fd149, %fd151;
	add.s64 	%rd105, %rd103, %rd94;
	st.global.f64 	[%rd105], %fd152;
	bra.uni 	$L__BB0_47;
$L__BB0_39:
	shr.s32 	%r122, %r5, 31;
	shr.u32 	%r123, %r122, 30;
	add.s32 	%r124, %r5, %r123;
	and.b32  	%r125, %r124, -4;
	sub.s32 	%r121, %r5, %r125;
	setp.eq.s32 	%p26, %r121, 3;
	@%p26 bra 	$L__BB0_44;
	setp.eq.s32 	%p27, %r121, 2;
	@%p27 bra 	$L__BB0_43;
	setp.ne.s32 	%p28, %r121, 1;
	mov.f64 	%fd222, %fd51;
	mov.f64 	%fd224, %fd55;
	@%p28 bra 	$L__BB0_45;
	neg.f64 	%fd57, %fd55;
	neg.f64 	%fd222, %fd52;
	mov.f64 	%fd52, %fd51;
	mov.f64 	%fd224, %fd56;
	mov.f64 	%fd56, %fd57;
	bra.uni 	$L__BB0_45;
$L__BB0_43:
	neg.f64 	%fd224, %fd55;
	neg.f64 	%fd56, %fd56;
	neg.f64 	%fd52, %fd52;
	neg.f64 	%fd222, %fd51;
	bra.uni 	$L__BB0_45;
$L__BB0_44:
	neg.f64 	%fd224, %fd56;
	neg.f64 	%fd64, %fd51;
	mov.f64 	%fd222, %fd52;
	mov.f64 	%fd52, %fd64;
	mov.f64 	%fd56, %fd55;
$L__BB0_45:
	ld.param.u64 	%rd141, [_Z26kernel_compute_proj_factorP7double2S0_S0_S0_PdS1_S1_S1_PKiPKhS3_PKtS5_S5_iiiiiiid_param_3];
	ld.param.u64 	%rd140, [_Z26kernel_compute_proj_factorP7double2S0_S0_S0_PdS1_S1_S1_PKiPKhS3_PKtS5_S5_iiiiiiid_param_2];
	cvta.to.global.u64 	%rd135, %rd140;
	mul.wide.s32 	%rd136, %r1, 16;
	add.s64 	%rd137, %rd135, %rd136;
	st.global.v2.f64 	[%rd137], {%fd224, %fd56};
	cvta.to.global.u64 	%rd138, %rd141;
	add.s64 	%rd139, %rd138, %rd136;
	st.global.v2.f64 	[%rd139], {%fd52, %fd222};
	bra.uni 	$L__BB0_47;
$L__BB0_46:
	setp.eq.s32 	%p24, %r46, 3;
	selp.f64 	%fd153, %fd52, %fd55, %p24;
	selp.f64 	%fd154, %fd51, %fd56, %p24;
	mul.wide.s32 	%rd106, %r1, 16;
	add.s64 	%rd107, %rd3, %rd106;
	ld.global.v2.f64 	{%fd155, %fd156}, [%rd107];
	mul.f64 	%fd157, %fd154, %fd156;
	fma.rn.f64 	%fd158, %fd153, %fd155, %fd157;
	mul.wide.s32 	%rd108, %r1, 8;
	add.s64 	%rd109, %rd1, %rd108;
	st.global.f64 	[%rd109], %fd158;
	mul.wide.s32 	%rd110, %r49, 16;
	add.s64 	%rd111, %rd107, %rd110;
	ld.global.v2.f64 	{%fd159, %fd160}, [%rd111];
	mul.f64 	%fd161, %fd154, %fd160;
	fma.rn.f64 	%fd162, %fd153, %fd159, %fd161;
	mul.wide.s32 	%rd112, %r49, 8;
	add.s64 	%rd113, %rd109, %rd112;
	st.global.f64 	[%rd113], %fd162;
	add.s64 	%rd114, %rd111, %rd110;
	ld.global.v2.f64 	{%fd163, %fd164}, [%rd114];
	mul.f64 	%fd165, %fd154, %fd164;
	fma.rn.f64 	%fd166, %fd153, %fd163, %fd165;
	add.s64 	%rd115, %rd113, %rd112;
	st.global.f64 	[%rd115], %fd166;
	add.s64 	%rd116, %rd114, %rd110;
	ld.global.v2.f64 	{%fd167, %fd168}, [%rd116];
	mul.f64 	%fd169, %fd154, %fd168;
	fma.rn.f64 	%fd170, %fd153, %fd167, %fd169;
	add.s64 	%rd117, %rd115, %rd112;
	st.global.f64 	[%rd117], %fd170;
	add.s64 	%rd118, %rd116, %rd110;
	ld.global.v2.f64 	{%fd171, %fd172}, [%rd118];
	mul.f64 	%fd173, %fd154, %fd172;
	fma.rn.f64 	%fd174, %fd153, %fd171, %fd173;
	add.s64 	%rd119, %rd117, %rd112;
	st.global.f64 	[%rd119], %fd174;
	add.s64 	%rd120, %rd118, %rd110;
	ld.global.v2.f64 	{%fd175, %fd176}, [%rd120];
	mul.f64 	%fd177, %fd154, %fd176;
	fma.rn.f64 	%fd178, %fd153, %fd175, %fd177;
	add.s64 	%rd121, %rd119, %rd112;
	st.global.f64 	[%rd121], %fd178;
	add.s64 	%rd122, %rd120, %rd110;
	ld.global.v2.f64 	{%fd179, %fd180}, [%rd122];
	mul.f64 	%fd181, %fd154, %fd180;
	fma.rn.f64 	%fd182, %fd153, %fd179, %fd181;
	add.s64 	%rd123, %rd121, %rd112;
	st.global.f64 	[%rd123], %fd182;
$L__BB0_47:
	ret;
$L__BB0_48:
	ld.global.u32 	%r105, [%rd7+16];
	mad.lo.s32 	%r106, %r47, %r4, %r105;
	add.s32 	%r107, %r106, -1;
	mul.wide.s32 	%rd74, %r107, 8;
	add.s64 	%rd75, %rd6, %rd74;
	ld.global.f64 	%fd104, [%rd75];
	mul.wide.s32 	%rd76, %r1, 16;
	add.s64 	%rd77, %rd5, %rd76;
	ld.global.v2.f64 	{%fd105, %fd106}, [%rd77];
	mul.f64 	%fd220, %fd104, %fd105;
	mul.f64 	%fd221, %fd104, %fd106;
	bra.uni 	$L__BB0_32;

}
	// .globl	_Z29kernel_compute_nl_hamiltonianP7double2S0_S0_S0_S0_S0_PdPKtPKhS5_iiiiidd
.visible .entry _Z29kernel_compute_nl_hamiltonianP7double2S0_S0_S0_S0_S0_PdPKtPKhS5_iiiiidd(
	.param .u64 .ptr .align 1 _Z29kernel_compute_nl_hamiltonianP7double2S0_S0_S0_S0_S0_PdPKtPKhS5_iiiiidd_param_0,
	.param .u64 .ptr .align 1 _Z29kernel_compute_nl_hamiltonianP7double2S0_S0_S0_S0_S0_PdPKtPKhS5_iiiiidd_param_1,
	.param .u64 .ptr .align 1 _Z29kernel_compute_nl_hamiltonianP7double2S0_S0_S0_S0_S0_PdPKtPKhS5_iiiiidd_param_2,
	.param .u64 .ptr .align 1 _Z29kernel_compute_nl_hamiltonianP7double2S0_S0_S0_S0_S0_PdPKtPKhS5_iiiiidd_param_3,
	.param .u64 .ptr .align 1 _Z29kernel_compute_nl_hamiltonianP7double2S0_S0_S0_S0_S0_PdPKtPKhS5_iiiiidd_param_4,
	.param .u64 .ptr .align 1 _Z29kernel_compute_nl_hamiltonianP7double2S0_S0_S0_S0_S0_PdPKtPKhS5_iiiiidd_param_5,
	.param .u64 .ptr .align 1 _Z29kernel_compute_nl_hamiltonianP7double2S0_S0_S0_S0_S0_PdPKtPKhS5_iiiiidd_param_6,
	.param .u64 .ptr .align 1 _Z29kernel_compute_nl_hamiltonianP7double2S0_S0_S0_S0_S0_PdPKtPKhS5_iiiiidd_param_7,
	.param .u64 .ptr .align 1 _Z29kernel_compute_nl_hamiltonianP7double2S0_S0_S0_S0_S0_PdPKtPKhS5_iiiiidd_param_8,
	.param .u64 .ptr .align 1 _Z29kernel_compute_nl_hamiltonianP7double2S0_S0_S0_S0_S0_PdPKtPKhS5_iiiiidd_param_9,
	.param .u32 _Z29kernel_compute_nl_hamiltonianP7double2S0_S0_S0_S0_S0_PdPKtPKhS5_iiiiidd_param_10,
	.param .u32 _Z29kernel_compute_nl_hamiltonianP7double2S0_S0_S0_S0_S0_PdPKtPKhS5_iiiiidd_param_11,
	.param .u32 _Z29kernel_compute_nl_hamiltonianP7double2S0_S0_S0_S0_S0_PdPKtPKhS5_iiiiidd_param_12,
	.param .u32 _Z29kernel_compute_nl_hamiltonianP7double2S0_S0_S0_S0_S0_PdPKtPKhS5_iiiiidd_param_13,
	.param .u32 _Z29kernel_compute_nl_hamiltonianP7double2S0_S0_S0_S0_S0_PdPKtPKhS5_iiiiidd_param_14,
	.param .f64 _Z29kernel_compute_nl_hamiltonianP7double2S0_S0_S0_S0_S0_PdPKtPKhS5_iiiiidd_param_15,
	.param .f64 _Z29kernel_compute_nl_hamiltonianP7double2S0_S0_S0_S0_S0_PdPKtPKhS5_iiiiidd_param_16
)
{
	.reg .pred 	%p<16>;
	.reg .b32 	%r<45>;
	.reg .b64 	%rd<44>;
	.reg .b64 	%fd<76>;

	ld.param.u64 	%rd11, [_Z29kernel_compute_nl_hamiltonianP7double2S0_S0_S0_S0_S0_PdPKtPKhS5_iiiiidd_param_3];
	ld.param.u64 	%rd13, [_Z29kernel_compute_nl_hamiltonianP7double2S0_S0_S0_S0_S0_PdPKtPKhS5_iiiiidd_param_5];
	ld.param.u64 	%rd14, [_Z29kernel_compute_nl_hamiltonianP7double2S0_S0_S0_S0_S0_PdPKtPKhS5_iiiiidd_param_6];
	ld.param.u64 	%rd15, [_Z29kernel_compute_nl_hamiltonianP7double2S0_S0_S0_S0_S0_PdPKtPKhS5_iiiiidd_param_7];
	ld.param.u64 	%rd16, [_Z29kernel_compute_nl_hamiltonianP7double2S0_S0_S0_S0_S0_PdPKtPKhS5_iiiiidd_param_8];
	ld.param.u64 	%rd17, [_Z29kernel_compute_nl_hamiltonianP7double2S0_S0_S0_S0_S0_PdPKtPKhS5_iiiiidd_param_9];
	ld.param.u32 	%r15, [_Z29kernel_compute_nl_hamiltonianP7double2S0_S0_S0_S0_S0_PdPKtPKhS5_iiiiidd_param_10];
	ld.param.u32 	%r16, [_Z29kernel_compute_nl_hamiltonianP7double2S0_S0_S0_S0_S0_PdPKtPKhS5_iiiiidd_param_11];
	ld.param.u32 	%r17, [_Z29kernel_compute_nl_hamiltonianP7double2S0_S0_S0_S0_S0_PdPKtPKhS5_iiiiidd_param_12];
	ld.param.u32 	%r18, [_Z29kernel_compute_nl_hamiltonianP7double2S0_S0_S0_S0_S0_PdPKtPKhS5_iiiiidd_param_13];
	ld.param.f64 	%fd18, [_Z29kernel_compute_nl_hamiltonianP7double2S0_S0_S0_S0_S0_PdPKtPKhS5_iiiiidd_param_15];
	mov.u32 	%r1, %ntid.x;
	mov.u32 	%r2, %ctaid.y;
	mov.u32 	%r3, %tid.x;
	setp.ge.s32 	%p1, %r3, %r18;
	mov.f64 	%fd70, 0d0000000000000000;
	mov.f64 	%fd71, %fd70;
	mov.f64 	%fd72, %fd70;
	mov.f64 	%fd73, %fd70;
	@%p1 bra 	$L__BB1_3;
	mul.lo.s32 	%r4, %r17, %r16;
	cvta.to.global.u64 	%rd1, %rd15;
	cvta.to.global.u64 	%rd2, %rd16;
	cvta.to.global.u64 	%rd3, %rd17;
	cvta.to.global.u64 	%rd4, %rd11;
	cvta.to.global.u64 	%rd5, %rd14;
	cvta.to.global.u64 	%rd6, %rd13;
	mov.f64 	%fd73, 0d0000000000000000;
	mov.u32 	%r42, %r3;
	mov.f64 	%fd72, %fd73;
	mov.f64 	%fd71, %fd73;
	mov.f64 	%fd70, %fd73;
$L__BB1_2:
	ld.param.u32 	%r41, [_Z29kernel_compute_nl_hamiltonianP7double2S0_S0_S0_S0_S0_PdPKtPKhS5_iiiiidd_param_14];
	ld.param.u64 	%rd43, [_Z29kernel_compute_nl_hamiltonianP7double2S0_S0_S0_S0_S0_PdPKtPKhS5_iiiiidd_param_4];
	cvt.s64.s32 	%rd18, %r42;
	mul.wide.s32 	%rd19, %r42, 2;
	add.s64 	%rd20, %rd1, %rd19;
	ld.global.u16 	%r20, [%rd20];
	add.s64 	%rd21, %rd2, %rd18;
	ld.global.u8 	%r21, [%rd21];
	add.s64 	%rd22, %rd3, %rd18;
	ld.global.u8 	%r22, [%rd22];
	mul.wide.s32 	%rd23, %r42, 16;
	add.s64 	%rd24, %rd4, %rd23;
	ld.global.v2.f64 	{%fd22, %fd23}, [%rd24];
	cvta.to.global.u64 	%rd25, %rd43;
	add.s64 	%rd26, %rd25, %rd23;
	ld.global.v2.f64 	{%fd24, %fd25}, [%rd26];
	mad.lo.s32 	%r23, %r41, %r22, %r21;
	mad.lo.s32 	%r24, %r4, %r23, %r2;
	mul.wide.s32 	%rd27, %r24, 8;
	add.s64 	%rd28, %rd5, %rd27;
	ld.global.f64 	%fd26, [%rd28];
	mad.lo.s32 	%r25, %r17, %r20, %r2;
	mul.wide.s32 	%rd29, %r25, 16;
	add.s64 	%rd30, %rd6, %rd29;
	ld.global.v2.f64 	{%fd27, %fd28}, [%rd30];
	mul.f64 	%fd29, %fd26, %fd27;
	mul.f64 	%fd30, %fd26, %fd28;
	mul.f64 	%fd31, %fd23, %fd30;
	fma.rn.f64 	%fd32, %fd22, %fd29, %fd31;
	add.f64 	%fd72, %fd72, %fd32;
	mul.f64 	%fd33, %fd23, %fd29;
	mul.f64 	%fd34, %fd22, %fd30;
	sub.f64 	%fd35, %fd33, %fd34;
	add.f64 	%fd73, %fd73, %fd35;
	mul.f64 	%fd36, %fd25, %fd30;
	fma.rn.f64 	%fd37, %fd24, %fd29, %fd36;
	add.f64 	%fd70, %fd70, %fd37;
	mul.f64 	%fd38, %fd25, %fd29;
	mul.f64 	%fd39, %fd24, %fd30;
	sub.f64 	%fd40, %fd38, %fd39;
	add.f64 	%fd71, %fd71, %fd40;
	add.s32 	%r42, %r42, %r1;
	setp.lt.s32 	%p2, %r42, %r18;
	@%p2 bra 	$L__BB1_2;
$L__BB1_3:
	ld.param.u64 	%rd40, [_Z29kernel_compute_nl_hamiltonianP7double2S0_S0_S0_S0_S0_PdPKtPKhS5_iiiiidd_param_0];
	shl.b32 	%r26, %r1, 3;
	mov.u32 	%r27, sh_mem;
	add.s32 	%r7, %r27, %r26;
	setp.eq.s32 	%p3, %r15, 3;
	shl.b32 	%r28, %r3, 3;
	add.s32 	%r8, %r27, %r28;
	add.s32 	%r9, %r7, %r28;
	cvta.to.global.u64 	%rd31, %rd40;
	mul.wide.u32 	%rd32, %r2, 16;
	add.s64 	%rd33, %rd31, %rd32;
	add.s64 	%rd7, %rd33, 8;
	add.s32 	%r10, %r7, %r26;
	@%p3 bra 	$L__BB1_17;
	st.shared.f64 	[%r8], %fd72;
	st.shared.f64 	[%r9], %fd73;
	setp.lt.u32 	%p4, %r1, 2;
	@%p4 bra 	$L__BB1_11;
	mov.u32 	%r43, %r1;
$L__BB1_6:
	mov.u32 	%r11, %r43;
	shr.u32 	%r43, %r11, 1;
	bar.sync 	0;
	setp.ge.u32 	%p5, %r3, %r43;
	@%p5 bra 	$L__BB1_8;
	shl.b32 	%r33, %r43, 3;
	add.s32 	%r34, %r8, %r33;
	ld.shared.f64 	%fd44, [%r34];
	ld.shared.f64 	%fd45, [%r8];
	add.f64 	%fd46, %fd44, %fd45;
	st.shared.f64 	[%r8], %fd46;
	bra.uni 	$L__BB1_10;
$L__BB1_8:
	sub.s32 	%r29, %r1, %r43;
	setp.lt.u32 	%p6, %r3, %r29;
	@%p6 bra 	$L__BB1_10;
	sub.s32 	%r30, %r3, %r43;
	shl.b32 	%r31, %r30, 3;
	add.s32 	%r32, %r7, %r31;
	ld.shared.f64 	%fd41, [%r32];
	ld.shared.f64 	%fd42, [%r9];
	add.f64 	%fd43, %fd41, %fd42;
	st.shared.f64 	[%r9], %fd43;
$L__BB1_10:
	setp.gt.u32 	%p7, %r11, 3;
	@%p7 bra 	$L__BB1_6;
$L__BB1_11:
	bar.sync 	0;
	setp.ne.s32 	%p8, %r3, 0;
	@%p8 bra 	$L__BB1_16;
	setp.ne.s32 	%p9, %r15, 2;
	@%p9 bra 	$L__BB1_14;
	ld.param.f64 	%fd65, [_Z29kernel_compute_nl_hamiltonianP7double2S0_S0_S0_S0_S0_PdPKtPKhS5_iiiiidd_param_16];
	ld.global.f64 	%fd49, [%rd7];
	ld.shared.f64 	%fd50, [%r10+-8];
	mul.f64 	%fd51, %fd18, %fd50;
	mul.f64 	%fd52, %fd65, %fd49;
	sub.f64 	%fd74, %fd51, %fd52;
	bra.uni 	$L__BB1_15;
$L__BB1_14:
	ld.shared.f64 	%fd47, [sh_mem];
	mul.f64 	%fd74, %fd18, %fd47;
	ld.shared.f64 	%fd48, [%r10+-8];
	mul.f64 	%fd73, %fd18, %fd48;
$L__BB1_15:
	ld.param.u64 	%rd41, [_Z29kernel_compute_nl_hamiltonianP7double2S0_S0_S0_S0_S0_PdPKtPKhS5_iiiiidd_param_1];
	cvta.to.global.u64 	%rd34, %rd41;
	add.s64 	%rd36, %rd34, %rd32;
	st.global.v2.f64 	[%rd36], {%fd74, %fd73};
$L__BB1_16:
	setp.lt.s32 	%p10, %r15, 3;
	@%p10 bra 	$L__BB1_26;
$L__BB1_17:
	bar.sync 	0;
	st.shared.f64 	[%r8], %fd70;
	st.shared.f64 	[%r9], %fd71;
	setp.lt.u32 	%p11, %r1, 2;
	@%p11 bra 	$L__BB1_24;
	mov.u32 	%r44, %r1;
$L__BB1_19:
	mov.u32 	%r13, %r44;
	shr.u32 	%r44, %r13, 1;
	bar.sync 	0;
	setp.ge.u32 	%p12, %r3, %r44;
	@%p12 bra 	$L__BB1_21;
	shl.b32 	%r39, %r44, 3;
	add.s32 	%r40, %r8, %r39;
	ld.shared.f64 	%fd56, [%r40];
	ld.shared.f64 	%fd57, [%r8];
	add.f64 	%fd58, %fd56, %fd57;
	st.shared.f64 	[%r8], %fd58;
	bra.uni 	$L__BB1_23;
$L__BB1_21:
	sub.s32 	%r35, %r1, %r44;
	setp.lt.u32 	%p13, %r3, %r35;
	@%p13 bra 	$L__BB1_23;
	sub.s32 	%r36, %r3, %r44;
	shl.b32 	%r37, %r36, 3;
	add.s32 	%r38, %r7, %r37;
	ld.shared.f64 	%fd53, [%r38];
	ld.shared.f64 	%fd54, [%r9];
	add.f64 	%fd55, %fd53, %fd54;
	st.shared.f64 	[%r9], %fd55;
$L__BB1_23:
	setp.gt.u32 	%p14, %r13, 3;
	@%p14 bra 	$L__BB1_19;
$L__BB1_24:
	bar.sync 	0;
	setp.ne.s32 	%p15, %r3, 0;
	@%p15 bra 	$L__BB1_26;
	ld.param.u64 	%rd42, [_Z29kernel_compute_nl_hamiltonianP7double2S0_S0_S0_S0_S0_PdPKtPKhS5_iiiiidd_param_2];
	ld.global.v2.f64 	{%fd59, %fd60}, [%rd7+-8];
	ld.shared.f64 	%fd61, [sh_mem];
	fma.rn.f64 	%fd62, %fd18, %fd61, %fd59;
	ld.shared.f64 	%fd63, [%r10+-8];
	fma.rn.f64 	%fd64, %fd18, %fd63, %fd60;
	cvta.to.global.u64 	%rd37, %rd42;
	add.s64 	%rd39, %rd37, %rd32;
	st.global.v2.f64 	[%rd39], {%fd62, %fd64};
$L__BB1_26:
	ret;

}
	// .globl	_Z32kernel_compute_nl_hamiltonian_64P7double2S0_S0_S0_S0_S0_PdPKtPKhS5_iiiiidd
.visible .entry _Z32kernel_compute_nl_hamiltonian_64P7double2S0_S0_S0_S0_S0_PdPKtPKhS5_iiiiidd(
	.param .u64 .ptr .align 1 _Z32kernel_compute_nl_hamiltonian_64P7double2S0_S0_S0_S0_S0_PdPKtPKhS5_iiiiidd_param_0,
	.param .u64 .ptr .align 1 _Z32kernel_compute_nl_hamiltonian_64P7double2S0_S0_S0_S0_S0_PdPKtPKhS5_iiiiidd_param_1,
	.param .u64 .ptr .align 1 _Z32kernel_compute_nl_hamiltonian_64P7double2S0_S0_S0_S0_S0_PdPKtPKhS5_iiiiidd_param_2,
	.param .u64 .ptr .align 1 _Z32kernel_compute_nl_hamiltonian_64P7double2S0_S0_S0_S0_S0_PdPKtPKhS5_iiiiidd_param_3,
	.param .u64 .ptr .align 1 _Z32kernel_compute_nl_hamiltonian_64P7double2S0_S0_S0_S0_S0_PdPKtPKhS5_iiiiidd_param_4,
	.param .u64 .ptr .align 1 _Z32kernel_compute_nl_hamiltonian_64P7double2S0_S0_S0_S0_S0_PdPKtPKhS5_iiiiidd_param_5,
	.param .u64 .ptr .align 1 _Z32kernel_compute_nl_hamiltonian_64P7double2S0_S0_S0_S0_S0_PdPKtPKhS5_iiiiidd_param_6,
	.param .u64 .ptr .align 1 _Z32kernel_compute_nl_hamiltonian_64P7double2S0_S0_S0_S0_S0_PdPKtPKhS5_iiiiidd_param_7,
	.param .u64 .ptr .align 1 _Z32kernel_compute_nl_hamiltonian_64P7double2S0_S0_S0_S0_S0_PdPKtPKhS5_iiiiidd_param_8,
	.param .u64 .ptr .align 1 _Z32kernel_compute_nl_hamiltonian_64P7double2S0_S0_S0_S0_S0_PdPKtPKhS5_iiiiidd_param_9,
	.param .u32 _Z32kernel_compute_nl_hamiltonian_64P7double2S0_S0_S0_S0_S0_PdPKtPKhS5_iiiiidd_param_10,
	.param .u32 _Z32kernel_compute_nl_hamiltonian_64P7double2S0_S0_S0_S0_S0_PdPKtPKhS5_iiiiidd_param_11,
	.param .u32 _Z32kernel_compute_nl_hamiltonian_64P7double2S0_S0_S0_S0_S0_PdPKtPKhS5_iiiiidd_param_12,
	.param .u32 _Z32kernel_compute_nl_hamiltonian_64P7double2S0_S0_S0_S0_S0_PdPKtPKhS5_iiiiidd_param_13,
	.param .u32 _Z32kernel_compute_nl_hamiltonian_64P7double2S0_S0_S0_S0_S0_PdPKtPKhS5_iiiiidd_param_14,
	.param .f64 _Z32kernel_compute_nl_hamiltonian_64P7double2S0_S0_S0_S0_S0_PdPKtPKhS5_iiiiidd_param_15,
	.param .f64 _Z32kernel_compute_nl_hamiltonian_64P7double2S0_S0_S0_S0_S0_PdPKtPKhS5_iiiiidd_param_16
)
{
	.reg .pred 	%p<66>;
	.reg .b32 	%r<75>;
	.reg .b64 	%rd<101>;
	.reg .b64 	%fd<308>;

	ld.param.u64 	%rd27, [_Z32kernel_compute_nl_hamiltonian_64P7double2S0_S0_S0_S0_S0_PdPKtPKhS5_iiiiidd_param_3];
	ld.param.u64 	%rd28, [_Z32kernel_compute_nl_hamiltonian_64P7double2S0_S0_S0_S0_S0_PdPKtPKhS5_iiiiidd_param_4];
	ld.param.u64 	%rd29, [_Z32kernel_compute_nl_hamiltonian_64P7double2S0_S0_S0_S0_S0_PdPKtPKhS5_iiiiidd_param_5];
	ld.param.u64 	%rd30, [_Z32kernel_compute_nl_hamiltonian_64P7double2S0_S0_S0_S0_S0_PdPKtPKhS5_iiiiidd_param_6];
	ld.param.u64 	%rd31, [_Z32kernel_compute_nl_hamiltonian_64P7double2S0_S0_S0_S0_S0_PdPKtPKhS5_iiiiidd_param_7];
	ld.param.u64 	%rd32, [_Z32kernel_compute_nl_hamiltonian_64P7double2S0_S0_S0_S0_S0_PdPKtPKhS5_iiiiidd_param_8];
	ld.param.u64 	%rd33, [_Z32kernel_compute_nl_hamiltonian_64P7double2S0_S0_S0_S0_S0_PdPKtPKhS5_iiiiidd_param_9];
	ld.param.u32 	%r15, [_Z32kernel_compute_nl_hamiltonian_64P7double2S0_S0_S0_S0_S0_PdPKtPKhS5_iiiiidd_param_10];
	ld.param.u32 	%r16, [_Z32kernel_compute_nl_hamiltonian_64P7double2S0_S0_S0_S0_S0_PdPKtPKhS5_iiiiidd_param_11];
	ld.param.u32 	%r17, [_Z32kernel_compute_nl_hamiltonian_64P7double2S0_S0_S0_S0_S0_PdPKtPKhS5_iiiiidd_param_12];
	ld.param.u32 	%r18, [_Z32kernel_compute_nl_hamiltonian_64P7double2S0_S0_S0_S0_S0_PdPKtPKhS5_iiiiidd_param_13];
	ld.param.u32 	%r19, [_Z32kernel_compute_nl_hamiltonian_64P7double2S0_S0_S0_S0_S0_PdPKtPKhS5_iiiiidd_param_14];
	ld.param.f64 	%fd42, [_Z32kernel_compute_nl_hamiltonian_64P7double2S0_S0_S0_S0_S0_PdPKtPKhS5_iiiiidd_param_15];
	ld.param.f64 	%fd43, [_Z32kernel_compute_nl_hamiltonian_64P7double2S0_S0_S0_S0_S0_PdPKtPKhS5_iiiiidd_param_16];
	cvta.to.global.u64 	%rd1, %rd29;
	cvta.to.global.u64 	%rd2, %rd30;
	cvta.to.global.u64 	%rd3, %rd28;
	cvta.to.global.u64 	%rd4, %rd27;
	cvta.to.global.u64 	%rd5, %rd33;
	cvta.to.global.u64 	%rd6, %rd32;
	cvta.to.global.u64 	%rd7, %rd31;
	mov.u32 	%r1, %ctaid.y;
	mov.u32 	%r2, %tid.x;
	setp.ge.s32 	%p19, %r2, %r18;
	mov.f64 	%fd302, 0d0000000000000000;
	mov.f64 	%fd303, %fd302;
	mov.f64 	%fd304, %fd302;
	mov.f64 	%fd305, %fd302;
	@%p19 bra 	$L__BB2_9;
	mul.lo.s32 	%r3, %r17, %r16;
	not.b32 	%r20, %r2;
	add.s32 	%r4, %r18, %r20;
	shr.u32 	%r21, %r4, 6;
	add.s32 	%r5, %r21, 1;
	setp.lt.u32 	%p20, %r4, 192;
	mov.f64 	%fd305, 0d0000000000000000;
	mov.u32 	%r73, %r2;
	mov.f64 	%fd304, %fd305;
	mov.f64 	%fd303, %fd305;
	mov.f64 	%fd302, %fd305;
	@%p20 bra 	$L__BB2_4;
	and.b32  	%r22, %r5, 134217724;
	neg.s32 	%r71, %r22;
	cvt.u64.u32 	%rd34, %r2;
	mul.wide.u32 	%rd35, %r2, 2;
	add.s64 	%rd36, %rd35, %rd7;
	add.s64 	%rd100, %rd36, 256;
	add.s64 	%rd37, %rd34, 128;
	add.s64 	%rd99, %rd6, %rd37;
	mul.wide.u32 	%rd38, %r2, 16;
	add.s64 	%rd39, %rd38, 2048;
	add.s64 	%rd98, %rd3, %rd39;
	add.s64 	%rd97, %rd5, %rd37;
	add.s64 	%rd96, %rd4, %rd39;
	mov.f64 	%fd305, 0d0000000000000000;
	mov.u32 	%r73, %r2;
$L__BB2_3:
	.pragma "nounroll";
	ld.global.u16 	%r23, [%rd100+-256];
	ld.global.u8 	%r24, [%rd99+-128];
	ld.global.u8 	%r25, [%rd97+-128];
	ld.global.v2.f64 	{%fd48, %fd49}, [%rd96+-2048];
	ld.global.v2.f64 	{%fd50, %fd51}, [%rd98+-2048];
	mad.lo.s32 	%r26, %r19, %r25, %r24;
	mad.lo.s32 	%r27, %r3, %r26, %r1;
	mul.wide.s32 	%rd40, %r27, 8;
	add.s64 	%rd41, %rd2, %rd40;
	ld.global.f64 	%fd52, [%rd41];
	mad.lo.s32 	%r28, %r17, %r23, %r1;
	mul.wide.s32 	%rd42, %r28, 16;
	add.s64 	%rd43, %rd1, %rd42;
	ld.global.v2.f64 	{%fd53, %fd54}, [%rd43];
	mul.f64 	%fd55, %fd52, %fd53;
	mul.f64 	%fd56, %fd52, %fd54;
	mul.f64 	%fd57, %fd49, %fd56;
	fma.rn.f64 	%fd58, %fd48, %fd55, %fd57;
	add.f64 	%fd59, %fd304, %fd58;
	mul.f64 	%fd60, %fd49, %fd55;
	mul.f64 	%fd61, %fd48, %fd56;
	sub.f64 	%fd62, %fd60, %fd61;
	add.f64 	%fd63, %fd305, %fd62;
	mul.f64 	%fd64, %fd51, %fd56;
	fma.rn.f64 	%fd65, %fd50, %fd55, %fd64;
	add.f64 	%fd66, %fd302, %fd65;
	mul.f64 	%fd67, %fd51, %fd55;
	mul.f64 	%fd68, %fd50, %fd56;
	sub.f64 	%fd69, %fd67, %fd68;
	add.f64 	%fd70, %fd303, %fd69;
	ld.global.u16 	%r29, [%rd100+-128];
	ld.global.u8 	%r30, [%rd99+-64];
	ld.global.u8 	%r31, [%rd97+-64];
	ld.global.v2.f64 	{%fd71, %fd72}, [%rd96+-1024];
	ld.global.v2.f64 	{%fd73, %fd74}, [%rd98+-1024];
	mad.lo.s32 	%r32, %r19, %r31, %r30;
	mad.lo.s32 	%r33, %r3, %r32, %r1;
	mul.wide.s32 	%rd44, %r33, 8;
	add.s64 	%rd45, %rd2, %rd44;
	ld.global.f64 	%fd75, [%rd45];
	mad.lo.s32 	%r34, %r17, %r29, %r1;
	mul.wide.s32 	%rd46, %r34, 16;
	add.s64 	%rd47, %rd1, %rd46;
	ld.global.v2.f64 	{%fd76, %fd77}, [%rd47];
	mul.f64 	%fd78, %fd75, %fd76;
	mul.f64 	%fd79, %fd75, %fd77;
	mul.f64 	%fd80, %fd72, %fd79;
	fma.rn.f64 	%fd81, %fd71, %fd78, %fd80;
	add.f64 	%fd82, %fd59, %fd81;
	mul.f64 	%fd83, %fd72, %fd78;
	mul.f64 	%fd84, %fd71, %fd79;
	sub.f64 	%fd85, %fd83, %fd84;
	add.f64 	%fd86, %fd63, %fd85;
	mul.f64 	%fd87, %fd74, %fd79;
	fma.rn.f64 	%fd88, %fd73, %fd78, %fd87;
	add.f64 	%fd89, %fd66, %fd88;
	mul.f64 	%fd90, %fd74, %fd78;
	mul.f64 	%fd91, %fd73, %fd79;
	sub.f64 	%fd92, %fd90, %fd91;
	add.f64 	%fd93, %fd70, %fd92;
	ld.global.u16 	%r35, [%rd100];
	ld.global.u8 	%r36, [%rd99];
	ld.global.u8 	%r37, [%rd97];
	ld.global.v2.f64 	{%fd94, %fd95}, [%rd96];
	ld.global.v2.f64 	{%fd96, %fd97}, [%rd98];
	mad.lo.s32 	%r38, %r19, %r37, %r36;
	mad.lo.s32 	%r39, %r3, %r38, %r1;
	mul.wide.s32 	%rd48, %r39, 8;
	add.s64 	%rd49, %rd2, %rd48;
	ld.global.f64 	%fd98, [%rd49];
	mad.lo.s32 	%r40, %r17, %r35, %r1;
	mul.wide.s32 	%rd50, %r40, 16;
	add.s64 	%rd51, %rd1, %rd50;
	ld.global.v2.f64 	{%fd99, %fd100}, [%rd51];
	mul.f64 	%fd101, %fd98, %fd99;
	mul.f64 	%fd102, %fd98, %fd100;
	mul.f64 	%fd103, %fd95, %fd102;
	fma.rn.f64 	%fd104, %fd94, %fd101, %fd103;
	add.f64 	%fd105, %fd82, %fd104;
	mul.f64 	%fd106, %fd95, %fd101;
	mul.f64 	%fd107, %fd94, %fd102;
	sub.f64 	%fd108, %fd106, %fd107;
	add.f64 	%fd109, %fd86, %fd108;
	mul.f64 	%fd110, %fd97, %fd102;
	fma.rn.f64 	%fd111, %fd96, %fd101, %fd110;
	add.f64 	%fd112, %fd89, %fd111;
	mul.f64 	%fd113, %fd97, %fd101;
	mul.f64 	%fd114, %fd96, %fd102;
	sub.f64 	%fd115, %fd113, %fd114;
	add.f64 	%fd116, %fd93, %fd115;
	ld.global.u16 	%r41, [%rd100+128];
	ld.global.u8 	%r42, [%rd99+64];
	ld.global.u8 	%r43, [%rd97+64];
	ld.global.v2.f64 	{%fd117, %fd118}, [%rd96+1024];
	ld.global.v2.f64 	{%fd119, %fd120}, [%rd98+1024];
	mad.lo.s32 	%r44, %r19, %r43, %r42;
	mad.lo.s32 	%r45, %r3, %r44, %r1;
	mul.wide.s32 	%rd52, %r45, 8;
	add.s64 	%rd53, %rd2, %rd52;
	ld.global.f64 	%fd121, [%rd53];
	mad.lo.s32 	%r46, %r17, %r41, %r1;
	mul.wide.s32 	%rd54, %r46, 16;
	add.s64 	%rd55, %rd1, %rd54;
	ld.global.v2.f64 	{%fd122, %fd123}, [%rd55];
	mul.f64 	%fd124, %fd121, %fd122;
	mul.f64 	%fd125, %fd121, %fd123;
	mul.f64 	%fd126, %fd118, %fd125;
	fma.rn.f64 	%fd127, %fd117, %fd124, %fd126;
	add.f64 	%fd304, %fd105, %fd127;
	mul.f64 	%fd128, %fd118, %fd124;
	mul.f64 	%fd129, %fd117, %fd125;
	sub.f64 	%fd130, %fd128, %fd129;
	add.f64 	%fd305, %fd109, %fd130;
	mul.f64 	%fd131, %fd120, %fd125;
	fma.rn.f64 	%fd132, %fd119, %fd124, %fd131;
	add.f64 	%fd302, %fd112, %fd132;
	mul.f64 	%fd133, %fd120, %fd124;
	mul.f64 	%fd134, %fd119, %fd125;
	sub.f64 	%fd135, %fd133, %fd134;
	add.f64 	%fd303, %fd116, %fd135;
	add.s32 	%r73, %r73, 256;
	add.s32 	%r71, %r71, 4;
	add.s64 	%rd100, %rd100, 512;
	add.s64 	%rd99, %rd99, 256;
	add.s64 	%rd98, %rd98, 4096;
	add.s64 	%rd97, %rd97, 256;
	add.s64 	%rd96, %rd96, 4096;
	setp.ne.s32 	%p21, %r71, 0;
	@%p21 bra 	$L__BB2_3;
$L__BB2_4:
	shr.u32 	%r48, %r4, 6;
	add.s32 	%r49, %r48, 1;
	and.b32  	%r47, %r49, 3;
	setp.eq.s32 	%p22, %r47, 0;
	@%p22 bra 	$L__BB2_9;
	setp.eq.s32 	%p23, %r47, 1;
	@%p23 bra 	$L__BB2_7;
	cvt.u64.u32 	%rd56, %r73;
	mul.wide.u32 	%rd57, %r73, 2;
	add.s64 	%rd58, %rd7, %rd57;
	ld.global.u16 	%r50, [%rd58];
	add.s64 	%rd59, %rd6, %rd56;
	ld.global.u8 	%r51, [%rd59];
	add.s64 	%rd60, %rd5, %rd56;
	ld.global.u8 	%r52, [%rd60];
	mul.wide.u32 	%rd61, %r73, 16;
	add.s64 	%rd62, %rd4, %rd61;
	ld.global.v2.f64 	{%fd137, %fd138}, [%rd62];
	add.s64 	%rd63, %rd3, %rd61;
	ld.global.v2.f64 	{%fd139, %fd140}, [%rd63];
	mad.lo.s32 	%r53, %r19, %r52, %r51;
	mad.lo.s32 	%r54, %r3, %r53, %r1;
	mul.wide.s32 	%rd64, %r54, 8;
	add.s64 	%rd65, %rd2, %rd64;
	ld.global.f64 	%fd141, [%rd65];
	mad.lo.s32 	%r55, %r17, %r50, %r1;
	mul.wide.s32 	%rd66, %r55, 16;
	add.s64 	%rd67, %rd1, %rd66;
	ld.global.v2.f64 	{%fd142, %fd143}, [%rd67];
	mul.f64 	%fd144, %fd141, %fd142;
	mul.f64 	%fd145, %fd141, %fd143;
	mul.f64 	%fd146, %fd138, %fd145;
	fma.rn.f64 	%fd147, %fd137, %fd144, %fd146;
	add.f64 	%fd148, %fd304, %fd147;
	mul.f64 	%fd149, %fd138, %fd144;
	mul.f64 	%fd150, %fd137, %fd145;
	sub.f64 	%fd151, %fd149, %fd150;
	add.f64 	%fd152, %fd305, %fd151;
	mul.f64 	%fd153, %fd140, %fd145;
	fma.rn.f64 	%fd154, %fd139, %fd144, %fd153;
	add.f64 	%fd155, %fd302, %fd154;
	mul.f64 	%fd156, %fd140, %fd144;
	mul.f64 	%fd157, %fd139, %fd145;
	sub.f64 	%fd158, %fd156, %fd157;
	add.f64 	%fd159, %fd303, %fd158;
	ld.global.u16 	%r56, [%rd58+128];
	ld.global.u8 	%r57, [%rd59+64];
	ld.global.u8 	%r58, [%rd60+64];
	ld.global.v2.f64 	{%fd160, %fd161}, [%rd62+1024];
	ld.global.v2.f64 	{%fd162, %fd163}, [%rd63+1024];
	mad.lo.s32 	%r59, %r19, %r58, %r57;
	mad.lo.s32 	%r60, %r3, %r59, %r1;
	mul.wide.s32 	%rd68, %r60, 8;
	add.s64 	%rd69, %rd2, %rd68;
	ld.global.f64 	%fd164, [%rd69];
	mad.lo.s32 	%r61, %r17, %r56, %r1;
	mul.wide.s32 	%rd70, %r61, 16;
	add.s64 	%rd71, %rd1, %rd70;
	ld.global.v2.f64 	{%fd165, %fd166}, [%rd71];
	mul.f64 	%fd167, %fd164, %fd165;
	mul.f64 	%fd168, %fd164, %fd166;
	mul.f64 	%fd169, %fd161, %fd168;
	fma.rn.f64 	%fd170, %fd160, %fd167, %fd169;
	add.f64 	%fd304, %fd148, %fd170;
	mul.f64 	%fd171, %fd161, %fd167;
	mul.f64 	%fd172, %fd160, %fd168;
	sub.f64 	%fd173, %fd171, %fd172;
	add.f64 	%fd305, %fd152, %fd173;
	mul.f64 	%fd174, %fd163, %fd168;
	fma.rn.f64 	%fd175, %fd162, %fd167, %fd174;
	add.f64 	%fd302, %fd155, %fd175;
	mul.f64 	%fd176, %fd163, %fd167;
	mul.f64 	%fd177, %fd162, %fd168;
	sub.f64 	%fd178, %fd176, %fd177;
	add.f64 	%fd303, %fd159, %fd178;
	add.s32 	%r73, %r73, 128;
$L__BB2_7:
	and.b32  	%r62, %r4, 64;
	setp.ne.s32 	%p24, %r62, 0;
	@%p24 bra 	$L__BB2_9;
	cvt.u64.u32 	%rd72, %r73;
	mul.wide.u32 	%rd73, %r73, 2;
	add.s64 	%rd74, %rd7, %rd73;
	ld.global.u16 	%r63, [%rd74];
	add.s64 	%rd75, %rd6, %rd72;
	ld.global.u8 	%r64, [%rd75];
	add.s64 	%rd76, %rd5, %rd72;
	ld.global.u8 	%r65, [%rd76];
	mul.wide.u32 	%rd77, %r73, 16;
	add.s64 	%rd78, %rd4, %rd77;
	ld.global.v2.f64 	{%fd179, %fd180}, [%rd78];
	add.s64 	%rd79, %rd3, %rd77;
	ld.global.v2.f64 	{%fd181, %fd182}, [%rd79];
	mad.lo.s32 	%r66, %r19, %r65, %r64;
	mad.lo.s32 	%r67, %r3, %r66, %r1;
	mul.wide.s32 	%rd80, %r67, 8;
	add.s64 	%rd81, %rd2, %rd80;
	ld.global.f64 	%fd183, [%rd81];
	mad.lo.s32 	%r68, %r17, %r63, %r1;
	mul.wide.s32 	%rd82, %r68, 16;
	add.s64 	%rd83, %rd1, %rd82;
	ld.global.v2.f64 	{%fd184, %fd185}, [%rd83];
	mul.f64 	%fd186, %fd183, %fd184;
	mul.f64 	%fd187, %fd183, %fd185;
	mul.f64 	%fd188, %fd180, %fd187;
	fma.rn.f64 	%fd189, %fd179, %fd186, %fd188;
	add.f64 	%fd304, %fd304, %fd189;
	mul.f64 	%fd190, %fd180, %fd186;
	mul.f64 	%fd191, %fd179, %fd187;
	sub.f64 	%fd192, %fd190, %fd191;
	add.f64 	%fd305, %fd305, %fd192;
	mul.f64 	%fd193, %fd182, %fd187;
	fma.rn.f64 	%fd194, %fd181, %fd186, %fd193;
	add.f64 	%fd302, %fd302, %fd194;
	mul.f64 	%fd195, %fd182, %fd186;
	mul.f64 	%fd196, %fd181, %fd187;
	sub.f64 	%fd197, %fd195, %fd196;
	add.f64 	%fd303, %fd303, %fd197;
$L__BB2_9:
	shl.b32 	%r69, %r2, 3;
	mov.u32 	%r70, sh_mem;
	add.s32 	%r14, %r70, %r69;
	st.shared.f64 	[%r14], %fd304;
	st.shared.f64 	[%r14+512], %fd305;
	bar.sync 	0;
	setp.gt.u32 	%p25, %r2, 31;
	@%p25 bra 	$L__BB2_20;
	ld.volatile.shared.f64 	%fd216, [%r14+256];
	ld.volatile.shared.f64 	%fd217, [%r14];
	add.f64 	%fd218, %fd216, %fd217;
	st.volatile.shared.f64 	[%r14], %fd218;
	setp.lt.u32 	%p61, %r2, 16;
	setp.gt.u32 	%p34, %r2, 15;
	@%p34 bra 	$L__BB2_12;
	ld.volatile.shared.f64 	%fd219, [%r14+128];
	ld.volatile.shared.f64 	%fd220, [%r14];
	add.f64 	%fd221, %fd219, %fd220;
	st.volatile.shared.f64 	[%r14], %fd221;
$L__BB2_12:
	setp.lt.u32 	%p62, %r2, 8;
	setp.gt.u32 	%p35, %r2, 7;
	@%p35 bra 	$L__BB2_14;
	ld.volatile.shared.f64 	%fd222, [%r14+64];
	ld.volatile.shared.f64 	%fd223, [%r14];
	add.f64 	%fd224, %fd222, %fd223;
	st.volatile.shared.f64 	[%r14], %fd224;
$L__BB2_14:
	setp.lt.u32 	%p63, %r2, 4;
	setp.gt.u32 	%p36, %r2, 3;
	@%p36 bra 	$L__BB2_16;
	ld.volatile.shared.f64 	%fd225, [%r14+32];
	ld.volatile.shared.f64 	%fd226, [%r14];
	add.f64 	%fd227, %fd225, %fd226;
	st.volatile.shared.f64 	[%r14], %fd227;
$L__BB2_16:
	setp.lt.u32 	%p64, %r2, 2;
	setp.gt.u32 	%p37, %r2, 1;
	@%p37 bra 	$L__BB2_18;
	ld.volatile.shared.f64 	%fd228, [%r14+16];
	ld.volatile.shared.f64 	%fd229, [%r14];
	add.f64 	%fd230, %fd228, %fd229;
	st.volatile.shared.f64 	[%r14], %fd230;
$L__BB2_18:
	setp.ne.s32 	%p39, %r2, 0;
	mov.pred 	%p56, 0;
	mov.pred 	%p57, %p56;
	mov.pred 	%p58, %p56;
	mov.pred 	%p59, %p56;
	mov.pred 	%p60, %p56;
	mov.pred 	%p65, %p56;
	@%p39 bra 	$L__BB2_30;
	ld.volatile.shared.f64 	%fd231, [sh_mem+8];
	ld.volatile.shared.f64 	%fd232, [sh_mem];
	add.f64 	%fd233, %fd231, %fd232;
	st.volatile.shared.f64 	[sh_mem], %fd233;
	mov.pred 	%p65, -1;
	bra.uni 	$L__BB2_30;
$L__BB2_20:
	ld.volatile.shared.f64 	%fd198, [%r14+256];
	ld.volatile.shared.f64 	%fd199, [%r14+512];
	add.f64 	%fd200, %fd198, %fd199;
	st.volatile.shared.f64 	[%r14+512], %fd200;
	setp.gt.u32 	%p60, %r2, 47;
	setp.lt.u32 	%p26, %r2, 48;
	@%p26 bra 	$L__BB2_22;
	ld.volatile.shared.f64 	%fd201, [%r14+384];
	ld.volatile.shared.f64 	%fd202, [%r14+512];
	add.f64 	%fd203, %fd201, %fd202;
	st.volatile.shared.f64 	[%r14+512], %fd203;
$L__BB2_22:
	setp.gt.u32 	%p59, %r2, 55;
	setp.lt.u32 	%p27, %r2, 56;
	@%p27 bra 	$L__BB2_24;
	ld.volatile.shared.f64 	%fd204, [%r14+448];
	ld.volatile.shared.f64 	%fd205, [%r14+512];
	add.f64 	%fd206, %fd204, %fd205;
	st.volatile.shared.f64 	[%r14+512], %fd206;
$L__BB2_24:
	setp.gt.u32 	%p58, %r2, 59;
	setp.lt.u32 	%p28, %r2, 60;
	@%p28 bra 	$L__BB2_26;
	ld.volatile.shared.f64 	%fd207, [%r14+480];
	ld.volatile.shared.f64 	%fd208, [%r14+512];
	add.f64 	%fd209, %fd207, %fd208;
	st.volatile.shared.f64 	[%r14+512], %fd209;
$L__BB2_26:
	setp.gt.u32 	%p57, %r2, 61;
	setp.lt.u32 	%p29, %r2, 62;
	@%p29 bra 	$L__BB2_28;
	ld.volatile.shared.f64 	%fd210, [%r14+496];
	ld.volatile.shared.f64 	%fd211, [%r14+512];
	add.f64 	%fd212, %fd210, %fd211;
	st.volatile.shared.f64 	[%r14+512], %fd212;
$L__BB2_28:
	setp.lt.u32 	%p31, %r2, 63;
	mov.pred 	%p61, 0;
	mov.pred 	%p56, %p61;
	mov.pred 	%p62, %p61;
	mov.pred 	%p63, %p61;
	mov.pred 	%p64, %p61;
	mov.pred 	%p65, %p61;
	@%p31 bra 	$L__BB2_30;
	ld.volatile.shared.f64 	%fd213, [%r14+504];
	ld.volatile.shared.f64 	%fd214, [%r14+512];
	add.f64 	%fd215, %fd213, %fd214;
	st.volatile.shared.f64 	[%r14+512], %fd215;
	mov.pred 	%p56, -1;
$L__BB2_30:
	ld.param.u64 	%rd93, [_Z32kernel_compute_nl_hamiltonian_64P7double2S0_S0_S0_S0_S0_PdPKtPKhS5_iiiiidd_param_0];
	bar.sync 	0;
	cvta.to.global.u64 	%rd84, %rd93;
	mul.wide.u32 	%rd85, %r1, 16;
	add.s64 	%rd86, %rd84, %rd85;
	add.s64 	%rd23, %rd86, 8;
	not.pred 	%p42, %p65;
	@%p42 bra 	$L__BB2_35;
	setp.ne.s32 	%p43, %r15, 2;
	@%p43 bra 	$L__BB2_33;
	ld.global.f64 	%fd236, [%rd23];
	ld.shared.f64 	%fd237, [sh_mem+1016];
	mul.f64 	%fd238, %fd42, %fd237;
	mul.f64 	%fd239, %fd43, %fd236;
	sub.f64 	%fd306, %fd238, %fd239;
	bra.uni 	$L__BB2_34;
$L__BB2_33:
	ld.shared.f64 	%fd234, [sh_mem];
	mul.f64 	%fd306, %fd42, %fd234;
	ld.shared.f64 	%fd235, [sh_mem+1016];
	mul.f64 	%fd305, %fd42, %fd235;
$L__BB2_34:
	ld.param.u64 	%rd94, [_Z32kernel_compute_nl_hamiltonian_64P7double2S0_S0_S0_S0_S0_PdPKtPKhS5_iiiiidd_param_1];
	cvta.to.global.u64 	%rd87, %rd94;
	mul.wide.u32 	%rd88, %r1, 16;
	add.s64 	%rd89, %rd87, %rd88;
	st.global.v2.f64 	[%rd89], {%fd306, %fd305};
$L__BB2_35:
	setp.gt.u32 	%p44, %r2, 31;
	bar.sync 	0;
	st.shared.f64 	[%r14], %fd302;
	st.shared.f64 	[%r14+512], %fd303;
	bar.sync 	0;
	@%p44 bra 	$L__BB2_37;
	ld.volatile.shared.f64 	%fd243, [%r14+256];
	ld.volatile.shared.f64 	%fd244, [%r14];
	add.f64 	%fd245, %fd243, %fd244;
	st.volatile.shared.f64 	[%r14], %fd245;
	bra.uni 	$L__BB2_38;
$L__BB2_37:
	ld.volatile.shared.f64 	%fd240, [%r14+256];
	ld.volatile.shared.f64 	%fd241, [%r14+512];
	add.f64 	%fd242, %fd240, %fd241;
	st.volatile.shared.f64 	[%r14+512], %fd242;
$L__BB2_38:
	not.pred 	%p45, %p61;
	@%p45 bra 	$L__BB2_40;
	ld.volatile.shared.f64 	%fd246, [%r14+128];
	ld.volatile.shared.f64 	%fd247, [%r14];
	add.f64 	%fd248, %fd246, %fd247;
	st.volatile.shared.f64 	[%r14], %fd248;
$L__BB2_40:
	not.pred 	%p46, %p60;
	@%p46 bra 	$L__BB2_42;
	ld.volatile.shared.f64 	%fd249, [%r14+384];
	ld.volatile.shared.f64 	%fd250, [%r14+512];
	add.f64 	%fd251, %fd249, %fd250;
	st.volatile.shared.f64 	[%r14+512], %fd251;
$L__BB2_42:
	not.pred 	%p47, %p62;
	@%p47 bra 	$L__BB2_44;
	ld.volatile.shared.f64 	%fd252, [%r14+64];
	ld.volatile.shared.f64 	%fd253, [%r14];
	add.f64 	%fd254, %fd252, %fd253;
	st.volatile.shared.f64 	[%r14], %fd254;
$L__BB2_44:
	not.pred 	%p48, %p59;
	@%p48 bra 	$L__BB2_46;
	ld.volatile.shared.f64 	%fd255, [%r14+448];
	ld.volatile.shared.f64 	%fd256, [%r14+512];
	add.f64 	%fd257, %fd255, %fd256;
	st.volatile.shared.f64 	[%r14+512], %fd257;
$L__BB2_46:
	not.pred 	%p49, %p63;
	@%p49 bra 	$L__BB2_48;
	ld.volatile.shared.f64 	%fd258, [%r14+32];
	ld.volatile.shared.f64 	%fd259, [%r14];
	add.f64 	%fd260, %fd258, %fd259;
	st.volatile.shared.f64 	[%r14], %fd260;
$L__BB2_48:
	not.pred 	%p50, %p58;
	@%p50 bra 	$L__BB2_50;
	ld.volatile.shared.f64 	%fd261, [%r14+480];
	ld.volatile.shared.f64 	%fd262, [%r14+512];
	add.f64 	%fd263, %fd261, %fd262;
	st.volatile.shared.f64 	[%r14+512], %fd263;
$L__BB2_50:
	not.pred 	%p51, %p64;
	@%p51 bra 	$L__BB2_52;
	ld.volatile.shared.f64 	%fd264, [%r14+16];
	ld.volatile.shared.f64 	%fd265, [%r14];
	add.f64 	%fd266, %fd264, %fd265;
	st.volatile.shared.f64 	[%r14], %fd266;
$L__BB2_52:
	not.pred 	%p52, %p57;
	@%p52 bra 	$L__BB2_54;
	ld.volatile.shared.f64 	%fd267, [%r14+496];
	ld.volatile.shared.f64 	%fd268, [%r14+512];
	add.f64 	%fd269, %fd267, %fd268;
	st.volatile.shared.f64 	[%r14+512], %fd269;
$L__BB2_54:
	@%p42 bra 	$L__BB2_56;
	ld.volatile.shared.f64 	%fd270, [sh_mem+8];
	ld.volatile.shared.f64 	%fd271, [sh_mem];
	add.f64 	%fd272, %fd270, %fd271;
	st.volatile.shared.f64 	[sh_mem], %fd272;
$L__BB2_56:
	not.pred 	%p54, %p56;
	@%p54 bra 	$L__BB2_58;
	ld.volatile.shared.f64 	%fd273, [%r14+504];
	ld.volatile.shared.f64 	%fd274, [%r14+512];
	add.f64 	%fd275, %fd273, %fd274;
	st.volatile.shared.f64 	[%r14+512], %fd275;
$L__BB2_58:
	bar.sync 	0;
	@%p42 bra 	$L__BB2_60;
	ld.param.u64 	%rd95, [_Z32kernel_compute_nl_hamiltonian_64P7double2S0_S0_S0_S0_S0_PdPKtPKhS5_iiiiidd_param_2];
	ld.global.v2.f64 	{%fd276, %fd277}, [%rd23+-8];
	ld.shared.f64 	%fd278, [sh_mem];
	fma.rn.f64 	%fd279, %fd42, %fd278, %fd276;
	ld.shared.f64 	%fd280, [sh_mem+1016];
	fma.rn.f64 	%fd281, %fd42, %fd280, %fd277;
	cvta.to.global.u64 	%rd90, %rd95;
	mul.wide.u32 	%rd91, %r1, 16;
	add.s64 	%rd92, %rd90, %rd91;
	st.global.v2.f64 	[%rd92], {%fd279, %fd281};
$L__BB2_60:
	ret;

}
	// .globl	_Z21kernel_compute_forcesPdS_iii
.visible .entry _Z21kernel_compute_forcesPdS_iii(
	.param .u64 .ptr .align 1 _Z21kernel_compute_forcesPdS_iii_param_0,
	.param .u64 .ptr .align 1 _Z21kernel_compute_forcesPdS_iii_param_1,
	.param .u32 _Z21kernel_compute_forcesPdS_iii_param_2,
	.param .u32 _Z21kernel_compute_forcesPdS_iii_param_3,
	.param .u32 _Z21kernel_compute_forcesPdS_iii_param_4
)
{
	.reg .pred 	%p<8>;
	.reg .b32 	%r<19>;
	.reg .b64 	%rd<10>;
	.reg .b64 	%fd<22>;

	ld.param.u64 	%rd2, [_Z21kernel_compute_forcesPdS_iii_param_0];
	ld.param.u64 	%rd3, [_Z21kernel_compute_forcesPdS_iii_param_1];
	ld.param.u32 	%r9, [_Z21kernel_compute_forcesPdS_iii_param_2];
	ld.param.u32 	%r10, [_Z21kernel_compute_forcesPdS_iii_param_3];
	ld.param.u32 	%r11, [_Z21kernel_compute_forcesPdS_iii_param_4];
	mov.u32 	%r1, %tid.x;
	shl.b32 	%r12, %r1, 3;
	mov.u32 	%r13, enl_sh_sum;
	add.s32 	%r2, %r13, %r12;
	mov.b64 	%rd4, 0;
	st.shared.u64 	[%r2], %rd4;
	mov.u32 	%r3, %ctaid.x;
	mov.u32 	%r4, %ctaid.y;
	setp.ge.s32 	%p1, %r1, %r11;
	@%p1 bra 	$L__BB3_4;
	mad.lo.s32 	%r14, %r10, %r3, %r4;
	mul.lo.s32 	%r5, %r14, %r11;
	mov.u32 	%r6, %ntid.x;
	cvta.to.global.u64 	%rd1, %rd2;
	mov.f64 	%fd21, 0d0000000000000000;
	mov.u32 	%r18, %r1;
$L__BB3_2:
	add.s32 	%r15, %r18, %r5;
	mul.wide.s32 	%rd5, %r15, 8;
	add.s64 	%rd6, %rd1, %rd5;
	ld.global.f64 	%fd4, [%rd6];
	add.f64 	%fd21, %fd4, %fd21;
	add.s32 	%r18, %r18, %r6;
	setp.lt.s32 	%p2, %r18, %r11;
	@%p2 bra 	$L__BB3_2;
	st.shared.f64 	[%r2], %fd21;
$L__BB3_4:
	bar.sync 	0;
	setp.gt.u32 	%p3, %r1, 15;
	@%p3 bra 	$L__BB3_10;
	ld.volatile.shared.f64 	%fd5, [%r2+128];
	ld.volatile.shared.f64 	%fd6, [%r2];
	add.f64 	%fd7, %fd5, %fd6;
	st.volatile.shared.f64 	[%r2], %fd7;
	setp.gt.u32 	%p4, %r1, 7;
	@%p4 bra 	$L__BB3_10;
	ld.volatile.shared.f64 	%fd8, [%r2+64];
	ld.volatile.shared.f64 	%fd9, [%r2];
	add.f64 	%fd10, %fd8, %fd9;
	st.volatile.shared.f64 	[%r2], %fd10;
	setp.gt.u32 	%p5, %r1, 3;
	@%p5 bra 	$L__BB3_10;
	ld.volatile.shared.f64 	%fd11, [%r2+32];
	ld.volatile.shared.f64 	%fd12, [%r2];
	add.f64 	%fd13, %fd11, %fd12;
	st.volatile.shared.f64 	[%r2], %fd13;
	setp.gt.u32 	%p6, %r1, 1;
	@%p6 bra 	$L__BB3_10;
	ld.volatile.shared.f64 	%fd14, [%r2+16];
	ld.volatile.shared.f64 	%fd15, [%r2];
	add.f64 	%fd16, %fd14, %fd15;
	st.volatile.shared.f64 	[%r2], %fd16;
	setp.ne.s32 	%p7, %r1, 0;
	@%p7 bra 	$L__BB3_10;
	ld.volatile.shared.f64 	%fd17, [enl_sh_sum+8];
	ld.volatile.shared.f64 	%fd18, [enl_sh_sum];
	add.f64 	%fd19, %fd17, %fd18;
	st.volatile.shared.f64 	[enl_sh_sum], %fd19;
	add.f64 	%fd20, %fd19, %fd19;
	mad.lo.s32 	%r16, %r4, 3, %r3;
	add.s32 	%r17, %r16, %r9;
	cvta.to.global.u64 	%rd7, %rd3;
	mul.wide.s32 	%rd8, %r17, 8;
	add.s64 	%rd9, %rd7, %rd8;
	st.global.f64 	[%rd9], %fd20;
$L__BB3_10:
	ret;

}
	// .globl	_Z20kernel_reduce_stressPdS_i
.visible .entry _Z20kernel_reduce_stressPdS_i(
	.param .u64 .ptr .align 1 _Z20kernel_reduce_stressPdS_i_param_0,
	.param .u64 .ptr .align 1 _Z20kernel_reduce_stressPdS_i_param_1,
	.param .u32 _Z20kernel_reduce_stressPdS_i_param_2
)
{
	.reg .pred 	%p<7>;
	.reg .b32 	%r<19>;
	.reg .b64 	%rd<10>;
	.reg .b64 	%fd<10>;

	ld.param.u64 	%rd2, [_Z20kernel_reduce_stressPdS_i_param_0];
	ld.param.u64 	%rd3, [_Z20kernel_reduce_stressPdS_i_param_1];
	ld.param.u32 	%r11, [_Z20kernel_reduce_stressPdS_i_param_2];
	mov.u32 	%r1, %ctaid.x;
	mov.u32 	%r2, %tid.x;
	shl.b32 	%r12, %r2, 3;
	mov.u32 	%r13, sh_mem;
	add.s32 	%r3, %r13, %r12;
	mov.b64 	%rd4, 0;
	st.shared.u64 	[%r3], %rd4;
	setp.ge.s32 	%p1, %r2, %r11;
	@%p1 bra 	$L__BB4_4;
	mul.lo.s32 	%r4, %r11, %r1;
	mov.u32 	%r5, %ntid.x;
	cvta.to.global.u64 	%rd1, %rd2;
	mov.f64 	%fd9, 0d0000000000000000;
	mov.u32 	%r17, %r2;
$L__BB4_2:
	add.s32 	%r14, %r17, %r4;
	mul.wide.s32 	%rd5, %r14, 8;
	add.s64 	%rd6, %rd1, %rd5;
	ld.global.f64 	%fd4, [%rd6];
	add.f64 	%fd9, %fd4, %fd9;
	add.s32 	%r17, %r17, %r5;
	setp.lt.s32 	%p2, %r17, %r11;
	@%p2 bra 	$L__BB4_2;
	st.shared.f64 	[%r3], %fd9;
$L__BB4_4:
	mov.u32 	%r18, %ntid.x;
	setp.lt.u32 	%p3, %r18, 2;
	@%p3 bra 	$L__BB4_8;
$L__BB4_5:
	shr.u32 	%r10, %r18, 1;
	bar.sync 	0;
	setp.ge.u32 	%p4, %r2, %r10;
	@%p4 bra 	$L__BB4_7;
	shl.b32 	%r15, %r10, 3;
	add.s32 	%r16, %r3, %r15;
	ld.shared.f64 	%fd5, [%r16];
	ld.shared.f64 	%fd6, [%r3];
	add.f64 	%fd7, %fd5, %fd6;
	st.shared.f64 	[%r3], %fd7;
$L__BB4_7:
	setp.gt.u32 	%p5, %r18, 3;
	mov.u32 	%r18, %r10;
	@%p5 bra 	$L__BB4_5;
$L__BB4_8:
	setp.ne.s32 	%p6, %r2, 0;
	@%p6 bra 	$L__BB4_10;
	ld.shared.f64 	%fd8, [sh_mem];
	cvta.to.global.u64 	%rd7, %rd3;
	mul.wide.u32 	%rd8, %r1, 8;
	add.s64 	%rd9, %rd7, %rd8;
	st.global.f64 	[%rd9], %fd8;
$L__BB4_10:
	ret;

}
	// .globl	_Z21kernel_stress_convertPdS_S_
.visible .entry _Z21kernel_stress_convertPdS_S_(
	.param .u64 .ptr .align 1 _Z21kernel_stress_convertPdS_S__param_0,
	.param .u64 .ptr .align 1 _Z21kernel_stress_convertPdS_S__param_1,
	.param .u64 .ptr .align 1 _Z21kernel_stress_convertPdS_S__param_2
)
{
	.reg .pred 	%p<5>;
	.reg .b16 	%rs<4>;
	.reg .b32 	%r<26>;
	.reg .b64 	%rd<27>;
	.reg .b64 	%fd<22>;
	// demoted variable
	.shared .align 8 .b8 _ZZ21kernel_stress_convertPdS_S_E8sh_gprim[72];
	// demoted variable
	.shared .align 8 .b8 _ZZ21kernel_stress_convertPdS_S_E9sh_stress[48];
	// demoted variable
	.shared .align 8 .b8 _ZZ21kernel_stress_convertPdS_S_E6sh_enl[72];
	ld.param.u64 	%rd3, [_Z21kernel_stress_convertPdS_S__param_0];
	ld.param.u64 	%rd4, [_Z21kernel_stress_convertPdS_S__param_1];
	ld.param.u64 	%rd5, [_Z21kernel_stress_convertPdS_S__param_2];
	cvta.to.global.u64 	%rd1, %rd5;
	cvta.to.global.u64 	%rd2, %rd4;
	cvta.to.global.u64 	%rd6, %rd3;
	mov.u32 	%r1, %tid.x;
	mul.wide.u32 	%rd7, %r1, 8;
	add.s64 	%rd8, %rd6, %rd7;
	ld.global.f64 	%fd2, [%rd8];
	shl.b32 	%r4, %r1, 3;
	mov.u32 	%r5, _ZZ21kernel_stress_convertPdS_S_E8sh_gprim;
	add.s32 	%r6, %r5, %r4;
	st.shared.f64 	[%r6], %fd2;
	setp.gt.u32 	%p1, %r1, 5;
	@%p1 bra 	$L__BB5_2;
	add.s64 	%rd10, %rd2, %rd7;
	ld.global.f64 	%fd3, [%rd10+8];
	mov.u32 	%r8, _ZZ21kernel_stress_convertPdS_S_E9sh_stress;
	add.s32 	%r9, %r8, %r4;
	st.shared.f64 	[%r9], %fd3;
$L__BB5_2:
	cvt.u64.u32 	%rd11, %r1;
	mov.u64 	%rd12, imunu;
	add.s64 	%rd13, %rd12, %rd11;
	ld.const.u8 	%rs1, [%rd13];
	mul.wide.u16 	%r10, %rs1, 8;
	mov.u32 	%r11, _ZZ21kernel_stress_convertPdS_S_E9sh_stress;
	add.s32 	%r12, %r11, %r10;
	ld.shared.f64 	%fd4, [%r12];
	mov.u32 	%r2, %ctaid.x;
	cvt.u64.u32 	%rd14, %r2;
	mov.u64 	%rd15, ialpha;
	add.s64 	%rd16, %rd15, %rd14;
	ld.const.u8 	%r13, [%rd16];
	mov.u64 	%rd17, imu;
	add.s64 	%rd18, %rd17, %rd11;
	ld.const.u8 	%rs2, [%rd18];
	mul.wide.u16 	%r14, %rs2, 3;
	add.s32 	%r15, %r14, %r13;
	shl.b32 	%r16, %r15, 3;
	add.s32 	%r18, %r5, %r16;
	ld.shared.f64 	%fd5, [%r18];
	mul.f64 	%fd6, %fd4, %fd5;
	mov.u64 	%rd19, ibeta;
	add.s64 	%rd20, %rd19, %rd14;
	ld.const.u8 	%r19, [%rd20];
	mov.u64 	%rd21, inu;
	add.s64 	%rd22, %rd21, %rd11;
	ld.const.u8 	%rs3, [%rd22];
	mul.wide.u16 	%r20, %rs3, 3;
	add.s32 	%r21, %r20, %r19;
	shl.b32 	%r22, %r21, 3;
	add.s32 	%r23, %r5, %r22;
	ld.shared.f64 	%fd7, [%r23];
	mul.f64 	%fd8, %fd6, %fd7;
	mov.u32 	%r25, _ZZ21kernel_stress_convertPdS_S_E6sh_enl;
	add.s32 	%r3, %r25, %r4;
	st.shared.f64 	[%r3], %fd8;
	bar.sync 	0;
	setp.gt.u32 	%p2, %r1, 2;
	@%p2 bra 	$L__BB5_7;
	ld.shared.f64 	%fd9, [%r3+24];
	ld.shared.f64 	%fd10, [%r3+48];
	add.f64 	%fd11, %fd9, %fd10;
	ld.shared.f64 	%fd12, [%r3];
	add.f64 	%fd13, %fd12, %fd11;
	st.shared.f64 	[%r3], %fd13;
	setp.ne.s32 	%p3, %r1, 0;
	@%p3 bra 	$L__BB5_7;
	ld.shared.f64 	%fd14, [_ZZ21kernel_stress_convertPdS_S_E6sh_enl+8];
	ld.shared.f64 	%fd15, [_ZZ21kernel_stress_convertPdS_S_E6sh_enl+16];
	add.f64 	%fd16, %fd14, %fd15;
	ld.shared.f64 	%fd17, [_ZZ21kernel_stress_convertPdS_S_E6sh_enl];
	add.f64 	%fd1, %fd17, %fd16;
	st.shared.f64 	[_ZZ21kernel_stress_convertPdS_S_E6sh_enl], %fd1;
	setp.gt.u32 	%p4, %r2, 2;
	@%p4 bra 	$L__BB5_6;
	add.f64 	%fd19, %fd1, %fd1;
	ld.global.f64 	%fd20, [%rd2];
	sub.f64 	%fd21, %fd19, %fd20;
	mul.wide.u32 	%rd25, %r2, 8;
	add.s64 	%rd26, %rd1, %rd25;
	st.global.f64 	[%rd26], %fd21;
	bra.uni 	$L__BB5_7;
$L__BB5_6:
	add.f64 	%fd18, %fd1, %fd1;
	mul.wide.u32 	%rd23, %r2, 8;
	add.s64 	%rd24, %rd1, %rd23;
	st.global.f64 	[%rd24], %fd18;
$L__BB5_7:
	ret;

}


// ===== COMPILED SASS (sm_100) =====

	.target	sm_100

	.elftype	@"ET_EXEC"


//--------------------- .note.nv.tkinfo           --------------------------
	.section	.note.nv.tkinfo,"",@"SHT_NOTE"
	.sectionflags	@"SHF_NOTE_NV_TKINFO"
	.tkinfo
        /*0018*/ 	.word	0x00000002
        /*0030*/ 	.string	""
        /*0030*/ 	.string	"ptxas"
        /*0030*/ 	.string	"Cuda compilation tools, release 13.0, V13.0.88"
        /*0030*/ 	.string	"Build cuda_13.0.r13.0/compiler.36424714_0"
        /*0030*/ 	.string	"-arch sm_100 -m 64 "



//--------------------- .note.nv.cuinfo           --------------------------
	.section	.note.nv.cuinfo,"",@"SHT_NOTE"
	.sectionflags	@"SHF_NOTE_NV_CUINFO"
        /*0018*/ 	.short	0x0002
        /*001a*/ 	.short	0x0064
        /*001c*/ 	.short	0x0082
	.zero		2


//--------------------- .nv.info                  --------------------------
	.section	.nv.info,"",@"SHT_CUDA_INFO"
	.align	4


	//----- nvinfo : EIATTR_REGCOUNT
	.align		4
        /*0000*/ 	.byte	0x04, 0x2f
        /*0002*/ 	.short	(.L_6 - .L_5)
	.align		4
.L_5:
        /*0004*/ 	.word	index@(_Z26kernel_compute_proj_factorP7double2S0_S0_S0_PdS1_S1_S1_PKiPKhS3_PKtS5_S5_iiiiiiid)
        /*0008*/ 	.word	0x0000002c


	//----- nvinfo : EIATTR_FRAME_SIZE
	.align		4
.L_6:
        /*000c*/ 	.byte	0x04, 0x11
        /*000e*/ 	.short	(.L_8 - .L_7)
	.align		4
.L_7:
        /*0010*/ 	.word	index@(_Z26kernel_compute_proj_factorP7double2S0_S0_S0_PdS1_S1_S1_PKiPKhS3_PKtS5_S5_iiiiiiid)
        /*0014*/ 	.word	0x00000000


	//----- nvinfo : EIATTR_REGCOUNT
	.align		4
.L_8:
        /*0018*/ 	.byte	0x04, 0x2f
        /*001a*/ 	.short	(.L_10 - .L_9)
	.align		4
.L_9:
        /*001c*/ 	.word	index@(_Z29kernel_compute_nl_hamiltonianP7double2S0_S0_S0_S0_S0_PdPKtPKhS5_iiiiidd)
        /*0020*/ 	.word	0x00000020


	//----- nvinfo : EIATTR_FRAME_SIZE
	.align		4
.L_10:
        /*0024*/ 	.byte	0x04, 0x11
        /*0026*/ 	.short	(.L_12 - .L_11)
	.align		4
.L_11:
        /*0028*/ 	.word	index@(_Z29kernel_compute_nl_hamiltonianP7double2S0_S0_S0_S0_S0_PdPKtPKhS5_iiiiidd)
        /*002c*/ 	.word	0x00000000


	//----- nvinfo : EIATTR_REGCOUNT
	.align		4
.L_12:
        /*0030*/ 	.byte	0x04, 0x2f
        /*0032*/ 	.short	(.L_14 - .L_13)
	.align		4
.L_13:
        /*0034*/ 	.word	index@(_Z32kernel_compute_nl_hamiltonian_64P7double2S0_S0_S0_S0_S0_PdPKtPKhS5_iiiiidd)
        /*0038*/ 	.word	0x00000036


	//----- nvinfo : EIATTR_FRAME_SIZE
	.align		4
.L_14:
        /*003c*/ 	.byte	0x04, 0x11
        /*003e*/ 	.short	(.L_16 - .L_15)
	.align		4
.L_15:
        /*0040*/ 	.word	index@(_Z32kernel_compute_nl_hamiltonian_64P7double2S0_S0_S0_S0_S0_PdPKtPKhS5_iiiiidd)
        /*0044*/ 	.word	0x00000000


	//----- nvinfo : EIATTR_REGCOUNT
	.align		4
.L_16:
        /*0048*/ 	.byte	0x04, 0x2f
        /*004a*/ 	.short	(.L_18 - .L_17)
	.align		4
.L_17:
        /*004c*/ 	.word	index@(_Z21kernel_compute_forcesPdS_iii)
        /*0050*/ 	.word	0x00000010


	//----- nvinfo : EIATTR_FRAME_SIZE
	.align		4
.L_18:
        /*0054*/ 	.byte	0x04, 0x11
        /*0056*/ 	.short	(.L_20 - .L_19)
	.align		4
.L_19:
        /*0058*/ 	.word	index@(_Z21kernel_compute_forcesPdS_iii)
        /*005c*/ 	.word	0x00000000


	//----- nvinfo : EIATTR_REGCOUNT
	.align		4
.L_20:
        /*0060*/ 	.byte	0x04, 0x2f
        /*0062*/ 	.short	(.L_22 - .L_21)
	.align		4
.L_21:
        /*0064*/ 	.word	index@(_Z20kernel_reduce_stressPdS_i)
        /*0068*/ 	.word	0x00000010


	//----- nvinfo : EIATTR_FRAME_SIZE
	.align		4
.L_22:
        /*006c*/ 	.byte	0x04, 0x11
        /*006e*/ 	.short	(.L_24 - .L_23)
	.align		4
.L_23:
        /*0070*/ 	.word	index@(_Z20kernel_reduce_stressPdS_i)
        /*0074*/ 	.word	0x00000000


	//----- nvinfo : EIATTR_REGCOUNT
	.align		4
.L_24:
        /*0078*/ 	.byte	0x04, 0x2f
        /*007a*/ 	.short	(.L_26 - .L_25)
	.align		4
.L_25:
        /*007c*/ 	.word	index@(_Z21kernel_stress_convertPdS_S_)
        /*0080*/ 	.word	0x00000012


	//----- nvinfo : EIATTR_FRAME_SIZE
	.align		4
.L_26:
        /*0084*/ 	.byte	0x04, 0x11
        /*0086*/ 	.short	(.L_28 - .L_27)
	.align		4
.L_27:
        /*0088*/ 	.word	index@(_Z21kernel_stress_convertPdS_S_)
        /*008c*/ 	.word	0x00000000


	//----- nvinfo : EIATTR_MIN_STACK_SIZE
	.align		4
.L_28:
        /*0090*/ 	.byte	0x04, 0x12
        /*0092*/ 	.short	(.L_30 - .L_29)
	.align		4
.L_29:
        /*0094*/ 	.word	index@(_Z21kernel_stress_convertPdS_S_)
        /*0098*/ 	.word	0x00000000


	//----- nvinfo : EIATTR_MIN_STACK_SIZE
	.align		4
.L_30:
        /*009c*/ 	.byte	0x04, 0x12
        /*009e*/ 	.short	(.L_32 - .L_31)
	.align		4
.L_31:
        /*00a0*/ 	.word	index@(_Z20kernel_reduce_stressPdS_i)
        /*00a4*/ 	.word	0x00000000


	//----- nvinfo : EIATTR_MIN_STACK_SIZE
	.align		4
.L_32:
        /*00a8*/ 	.byte	0x04, 0x12
        /*00aa*/ 	.short	(.L_34 - .L_33)
	.align		4
.L_33:
        /*00ac*/ 	.word	index@(_Z21kernel_compute_forcesPdS_iii)
        /*00b0*/ 	.word	0x00000000


	//----- nvinfo : EIATTR_MIN_STACK_SIZE
	.align		4
.L_34:
        /*00b4*/ 	.byte	0x04, 0x12
        /*00b6*/ 	.short	(.L_36 - .L_35)
	.align		4
.L_35:
        /*00b8*/ 	.word	index@(_Z32kernel_compute_nl_hamiltonian_64P7double2S0_S0_S0_S0_S0_PdPKtPKhS5_iiiiidd)
        /*00bc*/ 	.word	0x00000000


	//----- nvinfo : EIATTR_MIN_STACK_SIZE
	.align		4
.L_36:
        /*00c0*/ 	.byte	0x04, 0x12
        /*00c2*/ 	.short	(.L_38 - .L_37)
	.align		4
.L_37:
        /*00c4*/ 	.word	index@(_Z29kernel_compute_nl_hamiltonianP7double2S0_S0_S0_S0_S0_PdPKtPKhS5_iiiiidd)
        /*00c8*/ 	.word	0x00000000


	//----- nvinfo : EIATTR_MIN_STACK_SIZE
	.align		4
.L_38:
        /*00cc*/ 	.byte	0x04, 0x12
        /*00ce*/ 	.short	(.L_40 - .L_39)
	.align		4
.L_39:
        /*00d0*/ 	.word	index@(_Z26kernel_compute_proj_factorP7double2S0_S0_S0_PdS1_S1_S1_PKiPKhS3_PKtS5_S5_iiiiiiid)
        /*00d4*/ 	.word	0x00000000
.L_40:


//--------------------- .nv.compat                --------------------------
	.section	.nv.compat,"",@"SHT_CUDA_COMPAT_INFO"
	.align	4
        /*0000*/ 	.byte	0x02, 0x09, 0x00, 0x00, 0x02, 0x02, 0x01, 0x00, 0x02, 0x05, 0x05, 0x00, 0x03, 0x07, 0x01, 0x01
        /*0010*/ 	.byte	0x02, 0x03, 0x00, 0x00, 0x02, 0x06, 0x01, 0x00, 0x04, 0x0b, 0x08, 0x00, 0x01, 0x00, 0x00, 0x00
        /*0020*/ 	.byte	0x00, 0x00, 0x00, 0x00


//--------------------- .nv.info._Z21kernel_stress_convertPdS_S_ --------------------------
	.section	.nv.info._Z21kernel_stress_convertPdS_S_,"",@"SHT_CUDA_INFO"
	.sectionflags	@""
	.align	4


	//----- nvinfo : EIATTR_CUDA_API_VERSION
	.align		4
        /*0000*/ 	.byte	0x04, 0x37
        /*0002*/ 	.short	(.L_42 - .L_41)
.L_41:
        /*0004*/ 	.word	0x00000082


	//----- nvinfo : EIATTR_KPARAM_INFO
	.align		4
.L_42:
        /*0008*/ 	.byte	0x04, 0x17
        /*000a*/ 	.short	(.L_44 - .L_43)
.L_43:
        /*000c*/ 	.word	0x00000000
        /*0010*/ 	.short	0x0002
        /*0012*/ 	.short	0x0010
        /*0014*/ 	.byte	0x00, 0xf5, 0x21, 0x00


	//----- nvinfo : EIATTR_KPARAM_INFO
	.align		4
.L_44:
        /*0018*/ 	.byte	0x04, 0x17
        /*001a*/ 	.short	(.L_46 - .L_45)
.L_45:
        /*001c*/ 	.word	0x00000000
        /*0020*/ 	.short	0x0001
        /*0022*/ 	.short	0x0008
        /*0024*/ 	.byte	0x00, 0xf5, 0x21, 0x00


	//----- nvinfo : EIATTR_KPARAM_INFO
	.align		4
.L_46:
        /*0028*/ 	.byte	0x04, 0x17
        /*002a*/ 	.short	(.L_48 - .L_47)
.L_47:
        /*002c*/ 	.word	0x00000000
        /*0030*/ 	.short	0x0000
        /*0032*/ 	.short	0x0000
        /*0034*/ 	.byte	0x00, 0xf5, 0x21, 0x00


	//----- nvinfo : EIATTR_SPARSE_MMA_MASK
	.align		4
.L_48:
        /*0038*/ 	.byte	0x03, 0x50
        /*003a*/ 	.short	0x0000


	//----- nvinfo : EIATTR_MAXREG_COUNT
	.align		4
        /*003c*/ 	.byte	0x03, 0x1b
        /*003e*/ 	.short	0x00ff


	//----- nvinfo : EIATTR_NUM_BARRIERS
	.align		4
        /*0040*/ 	.byte	0x02, 0x4c
        /*0042*/ 	.byte	0x01
	.zero		1


	//----- nvinfo : EIATTR_MERCURY_ISA_VERSION
	.align		4
        /*0044*/ 	.byte	0x03, 0x5f
        /*0046*/ 	.short	0x0101


	//----- nvinfo : EIATTR_VRC_CTA_INIT_COUNT
	.align		4
        /*0048*/ 	.byte	0x02, 0x4a
	.zero		1
	.zero		1


	//----- nvinfo : EIATTR_EXIT_INSTR_OFFSETS
	.align		4
        /*004c*/ 	.byte	0x04, 0x1c
        /*004e*/ 	.short	(.L_50 - .L_49)


	//   ....[0]....
.L_49:
        /*0050*/ 	.word	0x00000290


	//   ....[1]....
        /*0054*/ 	.word	0x00000310


	//   ....[2]....
        /*0058*/ 	.word	0x00000400


	//   ....[3]....
        /*005c*/ 	.word	0x00000450


	//----- nvinfo : EIATTR_CBANK_PARAM_SIZE
	.align		4
.L_50:
        /*0060*/ 	.byte	0x03, 0x19
        /*0062*/ 	.short	0x0018


	//----- nvinfo : EIATTR_PARAM_CBANK
	.align		4
        /*0064*/ 	.byte	0x04, 0x0a
        /*0066*/ 	.short	(.L_52 - .L_51)
	.align		4
.L_51:
        /*0068*/ 	.word	index@(.nv.constant0._Z21kernel_stress_convertPdS_S_)
        /*006c*/ 	.short	0x0380
        /*006e*/ 	.short	0x0018


	//----- nvinfo : EIATTR_SW_WAR
	.align		4
.L_52:
        /*0070*/ 	.byte	0x04, 0x36
        /*0072*/ 	.short	(.L_54 - .L_53)
.L_53:
        /*0074*/ 	.word	0x00000008
.L_54:


//--------------------- .nv.info._Z20kernel_reduce_stressPdS_i --------------------------
	.section	.nv.info._Z20kernel_reduce_stressPdS_i,"",@"SHT_CUDA_INFO"
	.sectionflags	@""
	.align	4


	//----- nvinfo : EIATTR_CUDA_API_VERSION
	.align		4
        /*0000*/ 	.byte	0x04, 0x37
        /*0002*/ 	.short	(.L_56 - .L_55)
.L_55:
        /*0004*/ 	.word	0x00000082


	//----- nvinfo : EIATTR_KPARAM_INFO
	.align		4
.L_56:
        /*0008*/ 	.byte	0x04, 0x17
        /*000a*/ 	.short	(.L_58 - .L_57)
.L_57:
        /*000c*/ 	.word	0x00000000
        /*0010*/ 	.short	0x0002
        /*0012*/ 	.short	0x0010
        /*0014*/ 	.byte	0x00, 0xf0, 0x11, 0x00


	//----- nvinfo : EIATTR_KPARAM_INFO
	.align		4
.L_58:
        /*0018*/ 	.byte	0x04, 0x17
        /*001a*/ 	.short	(.L_60 - .L_59)
.L_59:
        /*001c*/ 	.word	0x00000000
        /*0020*/ 	.short	0x0001
        /*0022*/ 	.short	0x0008
        /*0024*/ 	.byte	0x00, 0xf5, 0x21, 0x00


	//----- nvinfo : EIATTR_KPARAM_INFO
	.align		4
.L_60:
        /*0028*/ 	.byte	0x04, 0x17
        /*002a*/ 	.short	(.L_62 - .L_61)
.L_61:
        /*002c*/ 	.word	0x00000000
        /*0030*/ 	.short	0x0000
        /*0032*/ 	.short	0x0000
        /*0034*/ 	.byte	0x00, 0xf5, 0x21, 0x00


	//----- nvinfo : EIATTR_SPARSE_MMA_MASK
	.align		4
.L_62:
        /*0038*/ 	.byte	0x03, 0x50
        /*003a*/ 	.short	0x0000


	//----- nvinfo : EIATTR_MAXREG_COUNT
	.align		4
        /*003c*/ 	.byte	0x03, 0x1b
        /*003e*/ 	.short	0x00ff


	//----- nvinfo : EIATTR_NUM_BARRIERS
	.align		4
        /*0040*/ 	.byte	0x02, 0x4c
        /*0042*/ 	.byte	0x01
	.zero		1


	//----- nvinfo : EIATTR_MERCURY_ISA_VERSION
	.align		4
        /*0044*/ 	.byte	0x03, 0x5f
        /*0046*/ 	.short	0x0101


	//----- nvinfo : EIATTR_VRC_CTA_INIT_COUNT
	.align		4
        /*0048*/ 	.byte	0x02, 0x4a
	.zero		1
	.zero		1


	//----- nvinfo : EIATTR_EXIT_INSTR_OFFSETS
	.align		4
        /*004c*/ 	.byte	0x04, 0x1c
        /*004e*/ 	.short	(.L_64 - .L_63)


	//   ....[0]....
.L_63:
        /*0050*/ 	.word	0x000002c0


	//   ....[1]....
        /*0054*/ 	.word	0x00000340


	//----- nvinfo : EIATTR_CRS_STACK_SIZE
	.align		4
.L_64:
        /*0058*/ 	.byte	0x04, 0x1e
        /*005a*/ 	.short	(.L_66 - .L_65)
.L_65:
        /*005c*/ 	.word	0x00000000


	//----- nvinfo : EIATTR_CBANK_PARAM_SIZE
	.align		4
.L_66:
        /*0060*/ 	.byte	0x03, 0x19
        /*0062*/ 	.short	0x0014


	//----- nvinfo : EIATTR_PARAM_CBANK
	.align		4
        /*0064*/ 	.byte	0x04, 0x0a
        /*0066*/ 	.short	(.L_68 - .L_67)
	.align		4
.L_67:
        /*0068*/ 	.word	index@(.nv.constant0._Z20kernel_reduce_stressPdS_i)
        /*006c*/ 	.short	0x0380
        /*006e*/ 	.short	0x0014


	//----- nvinfo : EIATTR_SW_WAR
	.align		4
.L_68:
        /*0070*/ 	.byte	0x04, 0x36
        /*0072*/ 	.short	(.L_70 - .L_69)
.L_69:
        /*0074*/ 	.word	0x00000008
.L_70:


//--------------------- .nv.info._Z21kernel_compute_forcesPdS_iii --------------------------
	.section	.nv.info._Z21kernel_compute_forcesPdS_iii,"",@"SHT_CUDA_INFO"
	.sectionflags	@""
	.align	4


	//----- nvinfo : EIATTR_CUDA_API_VERSION
	.align		4
        /*0000*/ 	.byte	0x04, 0x37
        /*0002*/ 	.short	(.L_72 - .L_71)
.L_71:
        /*0004*/ 	.word	0x00000082


	//----- nvinfo : EIATTR_KPARAM_INFO
	.align		4
.L_72:
        /*0008*/ 	.byte	0x04, 0x17
        /*000a*/ 	.short	(.L_74 - .L_73)
.L_73:
        /*000c*/ 	.word	0x00000000
        /*0010*/ 	.short	0x0004
        /*0012*/ 	.short	0x0018
        /*0014*/ 	.byte	0x00, 0xf0, 0x11, 0x00


	//----- nvinfo : EIATTR_KPARAM_INFO
	.align		4
.L_74:
        /*0018*/ 	.byte	0x04, 0x17
        /*001a*/ 	.short	(.L_76 - .L_75)
.L_75:
        /*001c*/ 	.word	0x00000000
        /*0020*/ 	.short	0x0003
        /*0022*/ 	.short	0x0014
        /*0024*/ 	.byte	0x00, 0xf0, 0x11, 0x00


	//----- nvinfo : EIATTR_KPARAM_INFO
	.align		4
.L_76:
        /*0028*/ 	.byte	0x04, 0x17
        /*002a*/ 	.short	(.L_78 - .L_77)
.L_77:
        /*002c*/ 	.word	0x00000000
        /*0030*/ 	.short	0x0002
        /*0032*/ 	.short	0x0010
        /*0034*/ 	.byte	0x00, 0xf0, 0x11, 0x00


	//----- nvinfo : EIATTR_KPARAM_INFO
	.align		4
.L_78:
        /*0038*/ 	.byte	0x04, 0x17
        /*003a*/ 	.short	(.L_80 - .L_79)
.L_79:
        /*003c*/ 	.word	0x00000000
        /*0040*/ 	.short	0x0001
        /*0042*/ 	.short	0x0008
        /*0044*/ 	.byte	0x00, 0xf5, 0x21, 0x00


	//----- nvinfo : EIATTR_KPARAM_INFO
	.align		4
.L_80:
        /*0048*/ 	.byte	0x04, 0x17
        /*004a*/ 	.short	(.L_82 - .L_81)
.L_81:
        /*004c*/ 	.word	0x00000000
        /*0050*/ 	.short	0x0000
        /*0052*/ 	.short	0x0000
        /*0054*/ 	.byte	0x00, 0xf5, 0x21, 0x00


	//----- nvinfo : EIATTR_SPARSE_MMA_MASK
	.align		4
.L_82:
        /*0058*/ 	.byte	0x03, 0x50
        /*005a*/ 	.short	0x0000


	//----- nvinfo : EIATTR_MAXREG_COUNT
	.align		4
        /*005c*/ 	.byte	0x03, 0x1b
        /*005e*/ 	.short	0x00ff


	//----- nvinfo : EIATTR_NUM_BARRIERS
	.align		4
        /*0060*/ 	.byte	0x02, 0x4c
        /*0062*/ 	.byte	0x01
	.zero		1


	//----- nvinfo : EIATTR_MERCURY_ISA_VERSION
	.align		4
        /*0064*/ 	.byte	0x03, 0x5f
        /*0066*/ 	.short	0x0101


	//----- nvinfo : EIATTR_VRC_CTA_INIT_COUNT
	.align		4
        /*0068*/ 	.byte	0x02, 0x4a
	.zero		1
	.zero		1


	//----- nvinfo : EIATTR_EXIT_INSTR_OFFSETS
	.align		4
        /*006c*/ 	.byte	0x04, 0x1c
        /*006e*/ 	.short	(.L_84 - .L_83)


	//   ....[0]....
.L_83:
        /*0070*/ 	.word	0x00000210


	//   ....[1]....
        /*0074*/ 	.word	0x00000270


	//   ....[2]....
        /*0078*/ 	.word	0x000002d0


	//   ....[3]....
        /*007c*/ 	.word	0x00000330


	//   ....[4]....
        /*0080*/ 	.word	0x00000390


	//   ....[5]....
        /*0084*/ 	.word	0x00000450


	//----- nvinfo : EIATTR_CRS_STACK_SIZE
	.align		4
.L_84:
        /*0088*/ 	.byte	0x04, 0x1e
        /*008a*/ 	.short	(.L_86 - .L_85)
.L_85:
        /*008c*/ 	.word	0x00000000


	//----- nvinfo : EIATTR_CBANK_PARAM_SIZE
	.align		4
.L_86:
        /*0090*/ 	.byte	0x03, 0x19
        /*0092*/ 	.short	0x001c


	//----- nvinfo : EIATTR_PARAM_CBANK
	.align		4
        /*0094*/ 	.byte	0x04, 0x0a
        /*0096*/ 	.short	(.L_88 - .L_87)
	.align		4
.L_87:
        /*0098*/ 	.word	index@(.nv.constant0._Z21kernel_compute_forcesPdS_iii)
        /*009c*/ 	.short	0x0380
        /*009e*/ 	.short	0x001c


	//----- nvinfo : EIATTR_SW_WAR
	.align		4
.L_88:
        /*00a0*/ 	.byte	0x04, 0x36
        /*00a2*/ 	.short	(.L_90 - .L_89)
.L_89:
        /*00a4*/ 	.word	0x00000008
.L_90:


//--------------------- .nv.info._Z32kernel_compute_nl_hamiltonian_64P7double2S0_S0_S0_S0_S0_PdPKtPKhS5_iiiiidd --------------------------
	.section	.nv.info._Z32kernel_compute_nl_hamiltonian_64P7double2S0_S0_S0_S0_S0_PdPKtPKhS5_iiiiidd,"",@"SHT_CUDA_INFO"
	.sectionflags	@""
	.align	4


	//----- nvinfo : EIATTR_CUDA_API_VERSION
	.align		4
        /*0000*/ 	.byte	0x04, 0x37
        /*0002*/ 	.short	(.L_92 - .L_91)
.L_91:
        /*0004*/ 	.word	0x00000082


	//----- nvinfo : EIATTR_KPARAM_INFO
	.align		4
.L_92:
        /*0008*/ 	.byte	0x04, 0x17
        /*000a*/ 	.short	(.L_94 - .L_93)
.L_93:
        /*000c*/ 	.word	0x00000000
        /*0010*/ 	.short	0x0010
        /*0012*/ 	.short	0x0070
        /*0014*/ 	.byte	0x00, 0xf0, 0x21, 0x00


	//----- nvinfo : EIATTR_KPARAM_INFO
	.align		4
.L_94:
        /*0018*/ 	.byte	0x04, 0x17
        /*001a*/ 	.short	(.L_96 - .L_95)
.L_95:
        /*001c*/ 	.word	0x00000000
        /*0020*/ 	.short	0x000f
        /*0022*/ 	.short	0x0068
        /*0024*/ 	.byte	0x00, 0xf0, 0x21, 0x00


	//----- nvinfo : EIATTR_KPARAM_INFO
	.align		4
.L_96:
        /*0028*/ 	.byte	0x04, 0x17
        /*002a*/ 	.short	(.L_98 - .L_97)
.L_97:
        /*002c*/ 	.word	0x00000000
        /*0030*/ 	.short	0x000e
        /*0032*/ 	.short	0x0060
        /*0034*/ 	.byte	0x00, 0xf0, 0x11, 0x00


	//----- nvinfo : EIATTR_KPARAM_INFO
	.align		4
.L_98:
        /*0038*/ 	.byte	0x04, 0x17
        /*003a*/ 	.short	(.L_100 - .L_99)
.L_99:
        /*003c*/ 	.word	0x00000000
        /*0040*/ 	.short	0x000d
        /*0042*/ 	.short	0x005c
        /*0044*/ 	.byte	0x00, 0xf0, 0x11, 0x00


	//----- nvinfo : EIATTR_KPARAM_INFO
	.align		4
.L_100:
        /*0048*/ 	.byte	0x04, 0x17
        /*004a*/ 	.short	(.L_102 - .L_101)
.L_101:
        /*004c*/ 	.word	0x00000000
        /*0050*/ 	.short	0x000c
        /*0052*/ 	.short	0x0058
        /*0054*/ 	.byte	0x00, 0xf0, 0x11, 0x00


	//----- nvinfo : EIATTR_KPARAM_INFO
	.align		4
.L_102:
        /*0058*/ 	.byte	0x04, 0x17
        /*005a*/ 	.short	(.L_104 - .L_103)
.L_103:
        /*005c*/ 	.word	0x00000000
        /*0060*/ 	.short	0x000b
        /*0062*/ 	.short	0x0054
        /*0064*/ 	.byte	0x00, 0xf0, 0x11, 0x00


	//----- nvinfo : EIATTR_KPARAM_INFO
	.align		4
.L_104:
        /*0068*/ 	.byte	0x04, 0x17
        /*006a*/ 	.short	(.L_106 - .L_105)
.L_105:
        /*006c*/ 	.word	0x00000000
        /*0070*/ 	.short	0x000a
        /*0072*/ 	.short	0x0050
        /*0074*/ 	.byte	0x00, 0xf0, 0x11, 0x00


	//----- nvinfo : EIATTR_KPARAM_INFO
	.align		4
.L_106:
        /*0078*/ 	.byte	0x04, 0x17
        /*007a*/ 	.short	(.L_108 - .L_107)
.L_107:
        /*007c*/ 	.word	0x00000000
        /*0080*/ 	.short	0x0009
        /*0082*/ 	.short	0x0048
        /*0084*/ 	.byte	0x00, 0xf5, 0x21, 0x00


	//----- nvinfo : EIATTR_KPARAM_INFO
	.align		4
.L_108:
        /*0088*/ 	.byte	0x04, 0x17
        /*008a*/ 	.short	(.L_110 - .L_109)
.L_109:
        /*008c*/ 	.word	0x00000000
        /*0090*/ 	.short	0x0008
        /*0092*/ 	.short	0x0040
        /*0094*/ 	.byte	0x00, 0xf5, 0x21, 0x00


	//----- nvinfo : EIATTR_KPARAM_INFO
	.align		4
.L_110:
        /*0098*/ 	.byte	0x04, 0x17
        /*009a*/ 	.short	(.L_112 - .L_111)
.L_111:
        /*009c*/ 	.word	0x00000000
        /*00a0*/ 	.short	0x0007
        /*00a2*/ 	.short	0x0038
        /*00a4*/ 	.byte	0x00, 0xf5, 0x21, 0x00


	//----- nvinfo : EIATTR_KPARAM_INFO
	.align		4
.L_112:
        /*00a8*/ 	.byte	0x04, 0x17
        /*00aa*/ 	.short	(.L_114 - .L_113)
.L_113:
        /*00ac*/ 	.word	0x00000000
        /*00b0*/ 	.short	0x0006
        /*00b2*/ 	.short	0x0030
        /*00b4*/ 	.byte	0x00, 0xf5, 0x21, 0x00


	//----- nvinfo : EIATTR_KPARAM_INFO
	.align		4
.L_114:
        /*00b8*/ 	.byte	0x04, 0x17
        /*00ba*/ 	.short	(.L_116 - .L_115)
.L_115:
        /*00bc*/ 	.word	0x00000000
        /*00c0*/ 	.short	0x0005
        /*00c2*/ 	.short	0x0028
        /*00c4*/ 	.byte	0x00, 0xf5, 0x21, 0x00


	//----- nvinfo : EIATTR_KPARAM_INFO
	.align		4
.L_116:
        /*00c8*/ 	.byte	0x04, 0x17
        /*00ca*/ 	.short	(.L_118 - .L_117)
.L_117:
        /*00cc*/ 	.word	0x00000000
        /*00d0*/ 	.short	0x0004
        /*00d2*/ 	.short	0x0020
        /*00d4*/ 	.byte	0x00, 0xf5, 0x21, 0x00


	//----- nvinfo : EIATTR_KPARAM_INFO
	.align		4
.L_118:
        /*00d8*/ 	.byte	0x04, 0x17
        /*00da*/ 	.short	(.L_120 - .L_119)
.L_119:
        /*00dc*/ 	.word	0x00000000
        /*00e0*/ 	.short	0x0003
        /*00e2*/ 	.short	0x0018
        /*00e4*/ 	.byte	0x00, 0xf5, 0x21, 0x00


	//----- nvinfo : EIATTR_KPARAM_INFO
	.align		4
.L_120:
        /*00e8*/ 	.byte	0x04, 0x17
        /*00ea*/ 	.short	(.L_122 - .L_121)
.L_121:
        /*00ec*/ 	.word	0x00000000
        /*00f0*/ 	.short	0x0002
        /*00f2*/ 	.short	0x0010
        /*00f4*/ 	.byte	0x00, 0xf5, 0x21, 0x00


	//----- nvinfo : EIATTR_KPARAM_INFO
	.align		4
.L_122:
        /*00f8*/ 	.byte	0x04, 0x17
        /*00fa*/ 	.short	(.L_124 - .L_123)
.L_123:
        /*00fc*/ 	.word	0x00000000
        /*0100*/ 	.short	0x0001
        /*0102*/ 	.short	0x0008
        /*0104*/ 	.byte	0x00, 0xf5, 0x21, 0x00


	//----- nvinfo : EIATTR_KPARAM_INFO
	.align		4
.L_124:
        /*0108*/ 	.byte	0x04, 0x17
        /*010a*/ 	.short	(.L_126 - .L_125)
.L_125:
        /*010c*/ 	.word	0x00000000
        /*0110*/ 	.short	0x0000
        /*0112*/ 	.short	0x0000
        /*0114*/ 	.byte	0x00, 0xf5, 0x21, 0x00


	//----- nvinfo : EIATTR_SPARSE_MMA_MASK
	.align		4
.L_126:
        /*0118*/ 	.byte	0x03, 0x50
        /*011a*/ 	.short	0x0000


	//----- nvinfo : EIATTR_MAXREG_COUNT
	.align		4
        /*011c*/ 	.byte	0x03, 0x1b
        /*011e*/ 	.short	0x00ff


	//----- nvinfo : EIATTR_NUM_BARRIERS
	.align		4
        /*0120*/ 	.byte	0x02, 0x4c
        /*0122*/ 	.byte	0x01
	.zero		1


	//----- nvinfo : EIATTR_MERCURY_ISA_VERSION
	.align		4
        /*0124*/ 	.byte	0x03, 0x5f
        /*0126*/ 	.short	0x0101


	//----- nvinfo : EIATTR_VRC_CTA_INIT_COUNT
	.align		4
        /*0128*/ 	.byte	0x02, 0x4a
	.zero		1
	.zero		1


	//----- nvinfo : EIATTR_EXIT_INSTR_OFFSETS
	.align		4
        /*012c*/ 	.byte	0x04, 0x1c
        /*012e*/ 	.short	(.L_128 - .L_127)


	//   ....[0]....
.L_127:
        /*0130*/ 	.word	0x00001de0


	//   ....[1]....
        /*0134*/ 	.word	0x00001e80


	//----- nvinfo : EIATTR_CRS_STACK_SIZE
	.align		4
.L_128:
        /*0138*/ 	.byte	0x04, 0x1e
        /*013a*/ 	.short	(.L_130 - .L_129)
.L_129:
        /*013c*/ 	.word	0x00000000


	//----- nvinfo : EIATTR_CBANK_PARAM_SIZE
	.align		4
.L_130:
        /*0140*/ 	.byte	0x03, 0x19
        /*0142*/ 	.short	0x0078


	//----- nvinfo : EIATTR_PARAM_CBANK
	.align		4
        /*0144*/ 	.byte	0x04, 0x0a
        /*0146*/ 	.short	(.L_132 - .L_131)
	.align		4
.L_131:
        /*0148*/ 	.word	index@(.nv.constant0._Z32kernel_compute_nl_hamiltonian_64P7double2S0_S0_S0_S0_S0_PdPKtPKhS5_iiiiidd)
        /*014c*/ 	.short	0x0380
        /*014e*/ 	.short	0x0078


	//----- nvinfo : EIATTR_SW_WAR
	.align		4
.L_132:
        /*0150*/ 	.byte	0x04, 0x36
        /*0152*/ 	.short	(.L_134 - .L_133)
.L_133:
        /*0154*/ 	.word	0x00000008
.L_134:


//--------------------- .nv.info._Z29kernel_compute_nl_hamiltonianP7double2S0_S0_S0_S0_S0_PdPKtPKhS5_iiiiidd --------------------------
	.section	.nv.info._Z29kernel_compute_nl_hamiltonianP7double2S0_S0_S0_S0_S0_PdPKtPKhS5_iiiiidd,"",@"SHT_CUDA_INFO"
	.sectionflags	@""
	.align	4


	//----- nvinfo : EIATTR_CUDA_API_VERSION
	.align		4
        /*0000*/ 	.byte	0x04, 0x37
        /*0002*/ 	.short	(.L_136 - .L_135)
.L_135:
        /*0004*/ 	.word	0x00000082


	//----- nvinfo : EIATTR_KPARAM_INFO
	.align		4
.L_136:
        /*0008*/ 	.byte	0x04, 0x17
        /*000a*/ 	.short	(.L_138 - .L_137)
.L_137:
        /*000c*/ 	.word	0x00000000
        /*0010*/ 	.short	0x0010
        /*0012*/ 	.short	0x0070
        /*0014*/ 	.byte	0x00, 0xf0, 0x21, 0x00


	//----- nvinfo : EIATTR_KPARAM_INFO
	.align		4
.L_138:
        /*0018*/ 	.byte	0x04, 0x17
        /*001a*/ 	.short	(.L_140 - .L_139)
.L_139:
        /*001c*/ 	.word	0x00000000
        /*0020*/ 	.short	0x000f
        /*0022*/ 	.short	0x0068
        /*0024*/ 	.byte	0x00, 0xf0, 0x21, 0x00


	//----- nvinfo : EIATTR_KPARAM_INFO
	.align		4
.L_140:
        /*0028*/ 	.byte	0x04, 0x17
        /*002a*/ 	.short	(.L_142 - .L_141)
.L_141:
        /*002c*/ 	.word	0x00000000
        /*0030*/ 	.short	0x000e
        /*0032*/ 	.short	0x0060
        /*0034*/ 	.byte	0x00, 0xf0, 0x11, 0x00


	//----- nvinfo : EIATTR_KPARAM_INFO
	.align		4
.L_142:
        /*0038*/ 	.byte	0x04, 0x17
        /*003a*/ 	.short	(.L_144 - .L_143)
.L_143:
        /*003c*/ 	.word	0x00000000
        /*0040*/ 	.short	0x000d
        /*0042*/ 	.short	0x005c
        /*0044*/ 	.byte	0x00, 0xf0, 0x11, 0x00


	//----- nvinfo : EIATTR_KPARAM_INFO
	.align		4
.L_144:
        /*0048*/ 	.byte	0x04, 0x17
        /*004a*/ 	.short	(.L_146 - .L_145)
.L_145:
        /*004c*/ 	.word	0x00000000
        /*0050*/ 	.short	0x000c
        /*0052*/ 	.short	0x0058
        /*0054*/ 	.byte	0x00, 0xf0, 0x11, 0x00


	//----- nvinfo : EIATTR_KPARAM_INFO
	.align		4
.L_146:
        /*0058*/ 	.byte	0x04, 0x17
        /*005a*/ 	.short	(.L_148 - .L_147)
.L_147:
        /*005c*/ 	.word	0x00000000
        /*0060*/ 	.short	0x000b
        /*0062*/ 	.short	0x0054
        /*0064*/ 	.byte	0x00, 0xf0, 0x11, 0x00


	//----- nvinfo : EIATTR_KPARAM_INFO
	.align		4
.L_148:
        /*0068*/ 	.byte	0x04, 0x17
        /*006a*/ 	.short	(.L_150 - .L_149)
.L_149:
        /*006c*/ 	.word	0x00000000
        /*0070*/ 	.short	0x000a
        /*0072*/ 	.short	0x0050
        /*0074*/ 	.byte	0x00, 0xf0, 0x11, 0x00


	//----- nvinfo : EIATTR_KPARAM_INFO
	.align		4
.L_150:
        /*0078*/ 	.byte	0x04, 0x17
        /*007a*/ 	.short	(.L_152 - .L_151)
.L_151:
        /*007c*/ 	.word	0x00000000
        /*0080*/ 	.short	0x0009
        /*0082*/ 	.short	0x0048
        /*0084*/ 	.byte	0x00, 0xf5, 0x21, 0x00


	//----- nvinfo : EIATTR_KPARAM_INFO
	.align		4
.L_152:
        /*0088*/ 	.byte	0x04, 0x17
        /*008a*/ 	.short	(.L_154 - .L_153)
.L_153:
        /*008c*/ 	.word	0x00000000
        /*0090*/ 	.short	0x0008
        /*0092*/ 	.short	0x0040
        /*0094*/ 	.byte	0x00, 0xf5, 0x21, 0x00


	//----- nvinfo : EIATTR_KPARAM_INFO
	.align		4
.L_154:
        /*0098*/ 	.byte	0x04, 0x17
        /*009a*/ 	.short	(.L_156 - .L_155)
.L_155:
        /*009c*/ 	.word	0x00000000
        /*00a0*/ 	.short	0x0007
        /*00a2*/ 	.short	0x0038
        /*00a4*/ 	.byte	0x00, 0xf5, 0x21, 0x00


	//----- nvinfo : EIATTR_KPARAM_INFO
	.align		4
.L_156:
        /*00a8*/ 	.byte	0x04, 0x17
        /*00aa*/ 	.short	(.L_158 - .L_157)
.L_157:
        /*00ac*/ 	.word	0x00000000
        /*00b0*/ 	.short	0x0006
        /*00b2*/ 	.short	0x0030
        /*00b4*/ 	.byte	0x00, 0xf5, 0x21, 0x00


	//----- nvinfo : EIATTR_KPARAM_INFO
	.align		4
.L_158:
        /*00b8*/ 	.byte	0x04, 0x17
        /*00ba*/ 	.short	(.L_160 - .L_159)
.L_159:
        /*00bc*/ 	.word	0x00000000
        /*00c0*/ 	.short	0x0005
        /*00c2*/ 	.short	0x0028
        /*00c4*/ 	.byte	0x00, 0xf5, 0x21, 0x00


	//----- nvinfo : EIATTR_KPARAM_INFO
	.align		4
.L_160:
        /*00c8*/ 	.byte	0x04, 0x17
        /*00ca*/ 	.short	(.L_162 - .L_161)
.L_161:
        /*00cc*/ 	.word	0x00000000
        /*00d0*/ 	.short	0x0004
        /*00d2*/ 	.short	0x0020
        /*00d4*/ 	.byte	0x00, 0xf5, 0x21, 0x00


	//----- nvinfo : EIATTR_KPARAM_INFO
	.align		4
.L_162:
        /*00d8*/ 	.byte	0x04, 0x17
        /*00da*/ 	.short	(.L_164 - .L_163)
.L_163:
        /*00dc*/ 	.word	0x00000000
        /*00e0*/ 	.short	0x0003
        /*00e2*/ 	.short	0x0018
        /*00e4*/ 	.byte	0x00, 0xf5, 0x21, 0x00


	//----- nvinfo : EIATTR_KPARAM_INFO
	.align		4
.L_164:
        /*00e8*/ 	.byte	0x04, 0x17
        /*00ea*/ 	.short	(.L_166 - .L_165)
.L_165:
        /*00ec*/ 	.word	0x00000000
        /*00f0*/ 	.short	0x0002
        /*00f2*/ 	.short	0x0010
        /*00f4*/ 	.byte	0x00, 0xf5, 0x21, 0x00


	//----- nvinfo : EIATTR_KPARAM_INFO
	.align		4
.L_166:
        /*00f8*/ 	.byte	0x04, 0x17
        /*00fa*/ 	.short	(.L_168 - .L_167)
.L_167:
        /*00fc*/ 	.word	0x00000000
        /*0100*/ 	.short	0x0001
        /*0102*/ 	.short	0x0008
        /*0104*/ 	.byte	0x00, 0xf5, 0x21, 0x00


	//----- nvinfo : EIATTR_KPARAM_INFO
	.align		4
.L_168:
        /*0108*/ 	.byte	0x04, 0x17
        /*010a*/ 	.short	(.L_170 - .L_169)
.L_169:
        /*010c*/ 	.word	0x00000000
        /*0110*/ 	.short	0x0000
        /*0112*/ 	.short	0x0000
        /*0114*/ 	.byte	0x00, 0xf5, 0x21, 0x00


	//----- nvinfo : EIATTR_SPARSE_MMA_MASK
	.align		4
.L_170:
        /*0118*/ 	.byte	0x03, 0x50
        /*011a*/ 	.short	0x0000


	//----- nvinfo : EIATTR_MAXREG_COUNT
	.align		4
        /*011c*/ 	.byte	0x03, 0x1b
        /*011e*/ 	.short	0x00ff


	//----- nvinfo : EIATTR_NUM_BARRIERS
	.align		4
        /*0120*/ 	.byte	0x02, 0x4c
        /*0122*/ 	.byte	0x01
	.zero		1


	//----- nvinfo : EIATTR_MERCURY_ISA_VERSION
	.align		4
        /*0124*/ 	.byte	0x03, 0x5f
        /*0126*/ 	.short	0x0101


	//----- nvinfo : EIATTR_VRC_CTA_INIT_COUNT
	.align		4
        /*0128*/ 	.byte	0x02, 0x4a
	.zero		1
	.zero		1


	//----- nvinfo : EIATTR_EXIT_INSTR_OFFSETS
	.align		4
        /*012c*/ 	.byte	0x04, 0x1c
        /*012e*/ 	.short	(.L_172 - .L_171)


	//   ....[0]....
.L_171:
        /*0130*/ 	.word	0x00000810


	//   ....[1]....
        /*0134*/ 	.word	0x00000a00


	//   ....[2]....
        /*0138*/ 	.word	0x00000ad0


	//----- nvinfo : EIATTR_CRS_STACK_SIZE
	.align		4
.L_172:
        /*013c*/ 	.byte	0x04, 0x1e
        /*013e*/ 	.short	(.L_174 - .L_173)
.L_173:
        /*0140*/ 	.word	0x00000000


	//----- nvinfo : EIATTR_CBANK_PARAM_SIZE
	.align		4
.L_174:
        /*0144*/ 	.byte	0x03, 0x19
        /*0146*/ 	.short	0x0078


	//----- nvinfo : EIATTR_PARAM_CBANK
	.align		4
        /*0148*/ 	.byte	0x04, 0x0a
        /*014a*/ 	.short	(.L_176 - .L_175)
	.align		4
.L_175:
        /*014c*/ 	.word	index@(.nv.constant0._Z29kernel_compute_nl_hamiltonianP7double2S0_S0_S0_S0_S0_PdPKtPKhS5_iiiiidd)
        /*0150*/ 	.short	0x0380
        /*0152*/ 	.short	0x0078


	//----- nvinfo : EIATTR_SW_WAR
	.align		4
.L_176:
        /*0154*/ 	.byte	0x04, 0x36
        /*0156*/ 	.short	(.L_178 - .L_177)
.L_177:
        /*0158*/ 	.word	0x00000008
.L_178:


//--------------------- .nv.info._Z26kernel_compute_proj_factorP7double2S0_S0_S0_PdS1_S1_S1_PKiPKhS3_PKtS5_S5_iiiiiiid --------------------------
	.section	.nv.info._Z26kernel_compute_proj_factorP7double2S0_S0_S0_PdS1_S1_S1_PKiPKhS3_PKtS5_S5_iiiiiiid,"",@"SHT_CUDA_INFO"
	.sectionflags	@""
	.align	4


	//----- nvinfo : EIATTR_CUDA_API_VERSION
	.align		4
        /*0000*/ 	.byte	0x04, 0x37
        /*0002*/ 	.short	(.L_180 - .L_179)
.L_179:
        /*0004*/ 	.word	0x00000082


	//----- nvinfo : EIATTR_KPARAM_INFO
	.align		4
.L_180:
        /*0008*/ 	.byte	0x04, 0x17
        /*000a*/ 	.short	(.L_182 - .L_181)
.L_181:
        /*000c*/ 	.word	0x00000000
        /*0010*/ 	.short	0x0015
        /*0012*/ 	.short	0x0090
        /*0014*/ 	.byte	0x00, 0xf0, 0x21, 0x00


	//----- nvinfo : EIATTR_KPARAM_INFO
	.align		4
.L_182:
        /*0018*/ 	.byte	0x04, 0x17
        /*001a*/ 	.short	(.L_184 - .L_183)
.L_183:
        /*001c*/ 	.word	0x00000000
        /*0020*/ 	.short	0x0014
        /*0022*/ 	.short	0x0088
        /*0024*/ 	.byte	0x00, 0xf0, 0x11, 0x00


	//----- nvinfo : EIATTR_KPARAM_INFO
	.align		4
.L_184:
        /*0028*/ 	.byte	0x04, 0x17
        /*002a*/ 	.short	(.L_186 - .L_185)
.L_185:
        /*002c*/ 	.word	0x00000000
        /*0030*/ 	.short	0x0013
        /*0032*/ 	.short	0x0084
        /*0034*/ 	.byte	0x00, 0xf0, 0x11, 0x00


	//----- nvinfo : EIATTR_KPARAM_INFO
	.align		4
.L_186:
        /*0038*/ 	.byte	0x04, 0x17
        /*003a*/ 	.short	(.L_188 - .L_187)
.L_187:
        /*003c*/ 	.word	0x00000000
        /*0040*/ 	.short	0x0012
        /*0042*/ 	.short	0x0080
        /*0044*/ 	.byte	0x00, 0xf0, 0x11, 0x00


	//----- nvinfo : EIATTR_KPARAM_INFO
	.align		4
.L_188:
        /*0048*/ 	.byte	0x04, 0x17
        /*004a*/ 	.short	(.L_190 - .L_189)
.L_189:
        /*004c*/ 	.word	0x00000000
        /*0050*/ 	.short	0x0011
        /*0052*/ 	.short	0x007c
        /*0054*/ 	.byte	0x00, 0xf0, 0x11, 0x00


	//----- nvinfo : EIATTR_KPARAM_INFO
	.align		4
.L_190:
        /*0058*/ 	.byte	0x04, 0x17
        /*005a*/ 	.short	(.L_192 - .L_191)
.L_191:
        /*005c*/ 	.word	0x00000000
        /*0060*/ 	.short	0x0010
        /*0062*/ 	.short	0x0078
        /*0064*/ 	.byte	0x00, 0xf0, 0x11, 0x00


	//----- nvinfo : EIATTR_KPARAM_INFO
	.align		4
.L_192:
        /*0068*/ 	.byte	0x04, 0x17
        /*006a*/ 	.short	(.L_194 - .L_193)
.L_193:
        /*006c*/ 	.word	0x00000000
        /*0070*/ 	.short	0x000f
        /*0072*/ 	.short	0x0074
        /*0074*/ 	.byte	0x00, 0xf0, 0x11, 0x00


	//----- nvinfo : EIATTR_KPARAM_INFO
	.align		4
.L_194:
        /*0078*/ 	.byte	0x04, 0x17
        /*007a*/ 	.short	(.L_196 - .L_195)
.L_195:
        /*007c*/ 	.word	0x00000000
        /*0080*/ 	.short	0x000e
        /*0082*/ 	.short	0x0070
        /*0084*/ 	.byte	0x00, 0xf0, 0x11, 0x00


	//----- nvinfo : EIATTR_KPARAM_INFO
	.align		4
.L_196:
        /*0088*/ 	.byte	0x04, 0x17
        /*008a*/ 	.short	(.L_198 - .L_197)
.L_197:
        /*008c*/ 	.word	0x00000000
        /*0090*/ 	.short	0x000d
        /*0092*/ 	.short	0x0068
        /*0094*/ 	.byte	0x00, 0xf5, 0x21, 0x00


	//----- nvinfo : EIATTR_KPARAM_INFO
	.align		4
.L_198:
        /*0098*/ 	.byte	0x04, 0x17
        /*009a*/ 	.short	(.L_200 - .L_199)
.L_199:
        /*009c*/ 	.word	0x00000000
        /*00a0*/ 	.short	0x000c
        /*00a2*/ 	.short	0x0060
        /*00a4*/ 	.byte	0x00, 0xf5, 0x21, 0x00


	//----- nvinfo : EIATTR_KPARAM_INFO
	.align		4
.L_200:
        /*00a8*/ 	.byte	0x04, 0x17
        /*00aa*/ 	.short	(.L_202 - .L_201)
.L_201:
        /*00ac*/ 	.word	0x00000000
        /*00b0*/ 	.short	0x000b
        /*00b2*/ 	.short	0x0058
        /*00b4*/ 	.byte	0x00, 0xf5, 0x21, 0x00


	//----- nvinfo : EIATTR_KPARAM_INFO
	.align		4
.L_202:
        /*00b8*/ 	.byte	0x04, 0x17
        /*00ba*/ 	.short	(.L_204 - .L_203)
.L_203:
        /*00bc*/ 	.word	0x00000000
        /*00c0*/ 	.short	0x000a
        /*00c2*/ 	.short	0x0050
        /*00c4*/ 	.byte	0x00, 0xf5, 0x21, 0x00


	//----- nvinfo : EIATTR_KPARAM_INFO
	.align		4
.L_204:
        /*00c8*/ 	.byte	0x04, 0x17
        /*00ca*/ 	.short	(.L_206 - .L_205)
.L_205:
        /*00cc*/ 	.word	0x00000000
        /*00d0*/ 	.short	0x0009
        /*00d2*/ 	.short	0x0048
        /*00d4*/ 	.byte	0x00, 0xf5, 0x21, 0x00


	//----- nvinfo : EIATTR_KPARAM_INFO
	.align		4
.L_206:
        /*00d8*/ 	.byte	0x04, 0x17
        /*00da*/ 	.short	(.L_208 - .L_207)
.L_207:
        /*00dc*/ 	.word	0x00000000
        /*00e0*/ 	.short	0x0008
        /*00e2*/ 	.short	0x0040
        /*00e4*/ 	.byte	0x00, 0xf5, 0x21, 0x00


	//----- nvinfo : EIATTR_KPARAM_INFO
	.align		4
.L_208:
        /*00e8*/ 	.byte	0x04, 0x17
        /*00ea*/ 	.short	(.L_210 - .L_209)
.L_209:
        /*00ec*/ 	.word	0x00000000
        /*00f0*/ 	.short	0x0007
        /*00f2*/ 	.short	0x0038
        /*00f4*/ 	.byte	0x00, 0xf5, 0x21, 0x00


	//----- nvinfo : EIATTR_KPARAM_INFO
	.align		4
.L_210:
        /*00f8*/ 	.byte	0x04, 0x17
        /*00fa*/ 	.short	(.L_212 - .L_211)
.L_211:
        /*00fc*/ 	.word	0x00000000
        /*0100*/ 	.short	0x0006
        /*0102*/ 	.short	0x0030
        /*0104*/ 	.byte	0x00, 0xf5, 0x21, 0x00


	//----- nvinfo : EIATTR_KPARAM_INFO
	.align		4
.L_212:
        /*0108*/ 	.byte	0x04, 0x17
        /*010a*/ 	.short	(.L_214 - .L_213)
.L_213:
        /*010c*/ 	.word	0x00000000
        /*0110*/ 	.short	0x0005
        /*0112*/ 	.short	0x0028
        /*0114*/ 	.byte	0x00, 0xf5, 0x21, 0x00


	//----- nvinfo : EIATTR_KPARAM_INFO
	.align		4
.L_214:
        /*0118*/ 	.byte	0x04, 0x17
        /*011a*/ 	.short	(.L_216 - .L_215)
.L_215:
        /*011c*/ 	.word	0x00000000
        /*0120*/ 	.short	0x0004
        /*0122*/ 	.short	0x0020
        /*0124*/ 	.byte	0x00, 0xf5, 0x21, 0x00


	//----- nvinfo : EIATTR_KPARAM_INFO
	.align		4
.L_216:
        /*0128*/ 	.byte	0x04, 0x17
        /*012a*/ 	.short	(.L_218 - .L_217)
.L_217:
        /*012c*/ 	.word	0x00000000
        /*0130*/ 	.short	0x0003
        /*0132*/ 	.short	0x0018
        /*0134*/ 	.byte	0x00, 0xf5, 0x21, 0x00


	//----- nvinfo : EIATTR_KPARAM_INFO
	.align		4
.L_218:
        /*0138*/ 	.byte	0x04, 0x17
        /*013a*/ 	.short	(.L_220 - .L_219)
.L_219:
        /*013c*/ 	.word	0x00000000
        /*0140*/ 	.short	0x0002
        /*0142*/ 	.short	0x0010
        /*0144*/ 	.byte	0x00, 0xf5, 0x21, 0x00


	//----- nvinfo : EIATTR_KPARAM_INFO
	.align		4
.L_220:
        /*0148*/ 	.byte	0x04, 0x17
        /*014a*/ 	.short	(.L_222 - .L_221)
.L_221:
        /*014c*/ 	.word	0x00000000
        /*0150*/ 	.short	0x0001
        /*0152*/ 	.short	0x0008
        /*0154*/ 	.byte	0x00, 0xf5, 0x21, 0x00


	//----- nvinfo : EIATTR_KPARAM_INFO
	.align		4
.L_222:
        /*0158*/ 	.byte	0x04, 0x17
        /*015a*/ 	.short	(.L_224 - .L_223)
.L_223:
        /*015c*/ 	.word	0x00000000
        /*0160*/ 	.short	0x0000
        /*0162*/ 	.short	0x0000
        /*0164*/ 	.byte	0x00, 0xf5, 0x21, 0x00


	//----- nvinfo : EIATTR_SPARSE_MMA_MASK
	.align		4
.L_224:
        /*0168*/ 	.byte	0x03, 0x50
        /*016a*/ 	.short	0x0000


	//----- nvinfo : EIATTR_MAXREG_COUNT
	.align		4
        /*016c*/ 	.byte	0x03, 0x1b
        /*016e*/ 	.short	0x00ff


	//----- nvinfo : EIATTR_MERCURY_ISA_VERSION
	.align		4
        /*0170*/ 	.byte	0x03, 0x5f
        /*0172*/ 	.short	0x0101


	//----- nvinfo : EIATTR_VRC_CTA_INIT_COUNT
	.align		4
        /*0174*/ 	.byte	0x02, 0x4a
	.zero		1
	.zero		1


	//----- nvinfo : EIATTR_EXIT_INSTR_OFFSETS
	.align		4
        /*0178*/ 	.byte	0x04, 0x1c
        /*017a*/ 	.short	(.L_226 - .L_225)


	//   ....[0]....
.L_225:
        /*017c*/ 	.word	0x00000070


	//   ....[1]....
        /*0180*/ 	.word	0x00000f30


	//   ....[2]....
        /*0184*/ 	.word	0x00001140


	//   ....[3]....
        /*0188*/ 	.word	0x000013f0


	//   ....[4]....
        /*018c*/ 	.word	0x00001430


	//   ....[5]....
        /*0190*/ 	.word	0x00001900


	//   ....[6]....
        /*0194*/ 	.word	0x00001c30


	//----- nvinfo : EIATTR_CRS_STACK_SIZE
	.align		4
.L_226:
        /*0198*/ 	.byte	0x04, 0x1e
        /*019a*/ 	.short	(.L_228 - .L_227)
.L_227:
        /*019c*/ 	.word	0x00000000


	//----- nvinfo : EIATTR_CBANK_PARAM_SIZE
	.align		4
.L_228:
        /*01a0*/ 	.byte	0x03, 0x19
        /*01a2*/ 	.short	0x0098


	//----- nvinfo : EIATTR_PARAM_CBANK
	.align		4
        /*01a4*/ 	.byte	0x04, 0x0a
        /*01a6*/ 	.short	(.L_230 - .L_229)
	.align		4
.L_229:
        /*01a8*/ 	.word	index@(.nv.constant0._Z26kernel_compute_proj_factorP7double2S0_S0_S0_PdS1_S1_S1_PKiPKhS3_PKtS5_S5_iiiiiiid)
        /*01ac*/ 	.short	0x0380
        /*01ae*/ 	.short	0x0098


	//----- nvinfo : EIATTR_SW_WAR
	.align		4
.L_230:
        /*01b0*/ 	.byte	0x04, 0x36
        /*01b2*/ 	.short	(.L_232 - .L_231)
.L_231:
        /*01b4*/ 	.word	0x00000008
.L_232:


//--------------------- .nv.callgraph             --------------------------
	.section	.nv.callgraph,"",@"SHT_CUDA_CALLGRAPH"
	.align	4
	.sectionentsize	8
	.align		4
        /*0000*/ 	.word	0x00000000
	.align		4
        /*0004*/ 	.word	0xffffffff
	.align		4
        /*0008*/ 	.word	0x00000000
	.align		4
        /*000c*/ 	.word	0xfffffffe
	.align		4
        /*0010*/ 	.word	0x00000000
	.align		4
        /*0014*/ 	.word	0xfffffffd
	.align		4
        /*0018*/ 	.word	0x00000000
	.align		4
        /*001c*/ 	.word	0xfffffffc


//--------------------- .nv.constant3             --------------------------
	.section	.nv.constant3,"a",@progbits
.nv.constant3:
	.type		imunu,@object
	.size		imunu,(imu - imunu)
imunu:
        /*0000*/ 	.byte	0x00, 0x01, 0x02, 0x03, 0x04, 0x05, 0x03, 0x04, 0x05
	.type		imu,@object
	.size		imu,(inu - imu)
imu:
        /*0009*/ 	.byte	0x00, 0x01, 0x02, 0x01, 0x00, 0x00, 0x02, 0x02, 0x01
	.type		inu,@object
	.size		inu,(ialpha - inu)
inu:
        /*0012*/ 	.byte	0x00, 0x01, 0x02, 0x02, 0x02, 0x01, 0x01, 0x00, 0x00
	.type		ialpha,@object
	.size		ialpha,(ibeta - ialpha)
ialpha:
        /*001b*/ 	.byte	0x00, 0x01, 0x02, 0x01, 0x00, 0x00
	.type		ibeta,@object
	.size		ibeta,(.L_4 - ibeta)
ibeta:
        /*0021*/ 	.byte	0x00, 0x01, 0x02, 0x02, 0x02, 0x01
.L_4:


//--------------------- .text._Z21kernel_stress_convertPdS_S_ --------------------------
	.section	.text._Z21kernel_stress_convertPdS_S_,"ax",@progbits
	.align	128
        .global         _Z21kernel_stress_convertPdS_S_
        .type           _Z21kernel_stress_convertPdS_S_,@function
        .size           _Z21kernel_stress_convertPdS_S_,(.L_x_58 - _Z21kernel_stress_convertPdS_S_)
        .other          _Z21kernel_stress_convertPdS_S_,@"STO_CUDA_ENTRY STV_DEFAULT"
_Z21kernel_stress_convertPdS_S_:
.text._Z21kernel_stress_convertPdS_S_:
[----:B------:R-:W-:Y:S01]  /*0000*/  LDC R1, c[0x0][0x37c] ;  /* 0x0000df00ff017b82 */ /* 0x000fe20000000800 */
[----:B------:R-:W0:Y:S07]  /*0010*/  S2R R0, SR_TID.X ;  /* 0x0000000000007919 */ /* 0x000e2e0000002100 */
[----:B------:R-:W1:Y:S01]  /*0020*/  LDC.64 R4, c[0x0][0x380] ;  /* 0x0000e000ff047b82 */ /* 0x000e620000000a00 */
[----:B------:R-:W2:Y:S01]  /*0030*/  LDCU.64 UR8, c[0x0][0x358] ;  /* 0x00006b00ff0877ac */ /* 0x000ea20008000a00 */
[C---:B0-----:R-:W-:Y:S01]  /*0040*/  ISETP.GT.U32.AND P0, PT, R0.reuse, 0x5, PT ;  /* 0x000000050000780c */ /* 0x041fe20003f04070 */
[----:B-1----:R-:W-:-:S06]  /*0050*/  IMAD.WIDE.U32 R4, R0, 0x8, R4 ;  /* 0x0000000800047825 */ /* 0x002fcc00078e0004 */
[----:B--2---:R-:W2:Y:S06]  /*0060*/  LDG.E.64 R4, desc[UR8][R4.64] ;  /* 0x0000000804047981 */ /* 0x004eac000c1e1b00 */
[----:B------:R-:W0:Y:S02]  /*0070*/  @!P0 LDC.64 R6, c[0x0][0x388] ;  /* 0x0000e200ff068b82 */ /* 0x000e240000000a00 */
[----:B0-----:R-:W-:-:S06]  /*0080*/  @!P0 IMAD.WIDE.U32 R6, R0, 0x8, R6 ;  /* 0x0000000800068825 */ /* 0x001fcc00078e0006 */
[----:B------:R-:W3:Y:S01]  /*0090*/  @!P0 LDG.E.64 R6, desc[UR8][R6.64+0x8] ;  /* 0x0000080806068981 */ /* 0x000ee2000c1e1b00 */
[----:B------:R-:W0:Y:S01]  /*00a0*/  S2R R2, SR_CTAID.X ;  /* 0x0000000000027919 */ /* 0x000e220000002500 */
[----:B------:R-:W1:Y:S08]  /*00b0*/  LDC.U8 R10, c[0x3][R0+0x9] ;  /* 0x00c00240000a7b82 */ /* 0x000e700000000000 */
[----:B------:R-:W4:Y:S08]  /*00c0*/  LDC.U8 R8, c[0x3][R0] ;  /* 0x00c0000000087b82 */ /* 0x000f300000000000 */
[----:B------:R-:W5:Y:S08]  /*00d0*/  LDC.U8 R12, c[0x3][R0+0x12] ;  /* 0x00c00480000c7b82 */ /* 0x000f700000000000 */
[----:B------:R-:W1:Y:S08]  /*00e0*/  S2UR UR6, SR_CgaCtaId ;  /* 0x00000000000679c3 */ /* 0x000e700000008800 */
[----:B0-----:R-:W0:Y:S08]  /*00f0*/  LDC.U8 R3, c[0x3][R2+0x1b] ;  /* 0x00c006c002037b82 */ /* 0x001e300000000000 */
[----:B------:R-:W5:Y:S01]  /*0100*/  LDC.U8 R9, c[0x3][R2+0x21] ;  /* 0x00c0084002097b82 */ /* 0x000f620000000000 */
[----:B------:R-:W-:-:S02]  /*0110*/  UMOV UR4, 0x400 ;  /* 0x0000040000047882 */ /* 0x000fc40000000000 */
[----:B------:R-:W-:Y:S02]  /*0120*/  UIADD3 UR5, UPT, UPT, UR4, 0x48, URZ ;  /* 0x0000004804057890 */ /* 0x000fe4000fffe0ff */
[----:B-1----:R-:W-:Y:S02]  /*0130*/  ULEA UR7, UR6, UR4, 0x18 ;  /* 0x0000000406077291 */ /* 0x002fe4000f8ec0ff */
[----:B------:R-:W-:Y:S01]  /*0140*/  ULEA UR5, UR6, UR5, 0x18 ;  /* 0x0000000506057291 */ /* 0x000fe2000f8ec0ff */
[----:B0-----:R-:W-:-:S03]  /*0150*/  IMAD R10, R10, 0x3, R3 ;  /* 0x000000030a0a7824 */ /* 0x001fc600078e0203 */
[C---:B------:R-:W-:Y:S02]  /*0160*/  LEA R3, R0.reuse, UR7, 0x3 ;  /* 0x0000000700037c11 */ /* 0x040fe4000f8e18ff */
[----:B------:R-:W-:Y:S02]  /*0170*/  @!P0 LEA R15, R0, UR5, 0x3 ;  /* 0x00000005000f8c11 */ /* 0x000fe4000f8e18ff */
[----:B------:R-:W-:Y:S02]  /*0180*/  LEA R10, R10, UR7, 0x3 ;  /* 0x000000070a0a7c11 */ /* 0x000fe4000f8e18ff */
[----:B----4-:R-:W-:Y:S01]  /*0190*/  LEA R14, R8, UR5, 0x3 ;  /* 0x00000005080e7c11 */ /* 0x010fe2000f8e18ff */
[----:B-----5:R-:W-:-:S05]  /*01a0*/  IMAD R12, R12, 0x3, R9 ;  /* 0x000000030c0c7824 */ /* 0x020fca00078e0209 */
[----:B------:R-:W-:Y:S01]  /*01b0*/  LEA R12, R12, UR7, 0x3 ;  /* 0x000000070c0c7c11 */ /* 0x000fe2000f8e18ff */
[----:B------:R-:W-:-:S04]  /*01c0*/  UIADD3 UR4, UPT, UPT, UR4, 0x78, URZ ;  /* 0x0000007804047890 */ /* 0x000fc8000fffe0ff */
[----:B------:R-:W-:Y:S01]  /*01d0*/  ULEA UR4, UR6, UR4, 0x18 ;  /* 0x0000000406047291 */ /* 0x000fe2000f8ec0ff */
[----:B--2---:R0:W-:Y:S04]  /*01e0*/  STS.64 [R3], R4 ;  /* 0x0000000403007388 */ /* 0x0041e80000000a00 */
[----:B---3--:R-:W-:Y:S04]  /*01f0*/  @!P0 STS.64 [R15], R6 ;  /* 0x000000060f008388 */ /* 0x008fe80000000a00 */
[----:B------:R-:W-:Y:S04]  /*0200*/  LDS.64 R10, [R10] ;  /* 0x000000000a0a7984 */ /* 0x000fe80000000a00 */
[----:B------:R-:W1:Y:S04]  /*0210*/  LDS.64 R8, [R14] ;  /* 0x000000000e087984 */ /* 0x000e680000000a00 */
[----:B------:R-:W2:Y:S01]  /*0220*/  LDS.64 R12, [R12] ;  /* 0x000000000c0c7984 */ /* 0x000ea20000000a00 */
[----:B0-----:R-:W-:-:S02]  /*0230*/  LEA R3, R0, UR4, 0x3 ;  /* 0x0000000400037c11 */ /* 0x001fc4000f8e18ff */
[----:B------:R-:W-:Y:S01]  /*0240*/  ISETP.GT.U32.AND P0, PT, R0, 0x2, PT ;  /* 0x000000020000780c */ /* 0x000fe20003f04070 */
[----:B-1----:R-:W-:-:S08]  /*0250*/  DMUL R8, R8, R10 ;  /* 0x0000000a08087228 */ /* 0x002fd00000000000 */
[----:B--2---:R-:W-:-:S07]  /*0260*/  DMUL R8, R8, R12 ;  /* 0x0000000c08087228 */ /* 0x004fce0000000000 */
[----:B------:R0:W-:Y:S01]  /*0270*/  STS.64 [R3], R8 ;  /* 0x0000000803007388 */ /* 0x0001e20000000a00 */
[----:B------:R-:W-:Y:S06]  /*0280*/  BAR.SYNC.DEFER_BLOCKING 0x0 ;  /* 0x0000000000007b1d */ /* 0x000fec0000010000 */
[----:B------:R-:W-:Y:S05]  /*0290*/  @P0 EXIT ;  /* 0x000000000000094d */ /* 0x000fea0003800000 */
[----:B------:R-:W-:Y:S01]  /*02a0*/  LDS.64 R4, [R3+0x18] ;  /* 0x0000180003047984 */ /* 0x000fe20000000a00 */
[----:B------:R-:W-:-:S03]  /*02b0*/  ISETP.NE.AND P0, PT, R0, RZ, PT ;  /* 0x000000ff0000720c */ /* 0x000fc60003f05270 */
[----:B------:R-:W1:Y:S04]  /*02c0*/  LDS.64 R6, [R3+0x30] ;  /* 0x0000300003067984 */ /* 0x000e680000000a00 */
[----:B0-----:R-:W0:Y:S01]  /*02d0*/  LDS.64 R8, [R3] ;  /* 0x0000000003087984 */ /* 0x001e220000000a00 */
[----:B-1----:R-:W-:-:S08]  /*02e0*/  DADD R4, R4, R6 ;  /* 0x0000000004047229 */ /* 0x002fd00000000006 */
[----:B0-----:R-:W-:-:S07]  /*02f0*/  DADD R4, R4, R8 ;  /* 0x0000000004047229 */ /* 0x001fce0000000008 */
[----:B------:R0:W-:Y:S01]  /*0300*/  STS.64 [R3], R4 ;  /* 0x0000000403007388 */ /* 0x0001e20000000a00 */
[----:B------:R-:W-:Y:S05]  /*0310*/  @P0 EXIT ;  /* 0x000000000000094d */ /* 0x000fea0003800000 */
[----:B0-----:R-:W0:Y:S01]  /*0320*/  LDS.128 R4, [UR7+0x80] ;  /* 0x00008007ff047984 */ /* 0x001e220008000c00 */
[----:B------:R-:W-:-:S03]  /*0330*/  ISETP.GT.U32.AND P0, PT, R2, 0x2, PT ;  /* 0x000000020200780c */ /* 0x000fc60003f04070 */
[----:B------:R-:W1:Y:S01]  /*0340*/  LDS.64 R8, [UR7+0x78] ;  /* 0x00007807ff087984 */ /* 0x000e620008000a00 */
[----:B0-----:R-:W-:-:S08]  /*0350*/  DADD R4, R4, R6 ;  /* 0x0000000004047229 */ /* 0x001fd00000000006 */
[----:B-1----:R-:W-:-:S07]  /*0360*/  DADD R4, R4, R8 ;  /* 0x0000000004047229 */ /* 0x002fce0000000008 */
[----:B------:R0:W-:Y:S01]  /*0370*/  STS.64 [UR7+0x78], R4 ;  /* 0x00007804ff007988 */ /* 0x0001e20008000a07 */
[----:B------:R-:W-:Y:S05]  /*0380*/  @P0 BRA `(.L_x_0) ;  /* 0x0000000000200947 */ /* 0x000fea0003800000 */
[----:B------:R-:W1:Y:S08]  /*0390*/  LDC.64 R6, c[0x0][0x388] ;  /* 0x0000e200ff067b82 */ /* 0x000e700000000a00 */
[----:B------:R-:W2:Y:S01]  /*03a0*/  LDC.64 R8, c[0x0][0x390] ;  /* 0x0000e400ff087b82 */ /* 0x000ea20000000a00 */
[----:B-1----:R-:W3:Y:S01]  /*03b0*/  LDG.E.64 R6, desc[UR8][R6.64] ;  /* 0x0000000806067981 */ /* 0x002ee2000c1e1b00 */
[----:B0-----:R-:W-:Y:S01]  /*03c0*/  DADD R4, R4, R4 ;  /* 0x0000000004047229 */ /* 0x001fe20000000004 */
[----:B--2---:R-:W-:-:S07]  /*03d0*/  IMAD.WIDE.U32 R2, R2, 0x8, R8 ;  /* 0x0000000802027825 */ /* 0x004fce00078e0008 */
[----:B---3--:R-:W-:-:S07]  /*03e0*/  DADD R4, R4, -R6 ;  /* 0x0000000004047229 */ /* 0x008fce0000000806 */
[----:B------:R-:W-:Y:S01]  /*03f0*/  STG.E.64 desc[UR8][R2.64], R4 ;  /* 0x0000000402007986 */ /* 0x000fe2000c101b08 */
[----:B------:R-:W-:Y:S05]  /*0400*/  EXIT ;  /* 0x000000000000794d */ /* 0x000fea0003800000 */
.L_x_0:
[----:B------:R-:W1:Y:S01]  /*0410*/  LDC.64 R6, c[0x0][0x390] ;  /* 0x0000e400ff067b82 */ /* 0x000e620000000a00 */
[----:B0-----:R-:W-:Y:S01]  /*0420*/  DADD R4, R4, R4 ;  /* 0x0000000004047229 */ /* 0x001fe20000000004 */
[----:B-1----:R-:W-:-:S06]  /*0430*/  IMAD.WIDE.U32 R6, R2, 0x8, R6 ;  /* 0x0000000802067825 */ /* 0x002fcc00078e0006 */
[----:B------:R-:W-:Y:S01]  /*0440*/  STG.E.64 desc[UR8][R6.64], R4 ;  /* 0x0000000406007986 */ /* 0x000fe2000c101b08 */
[----:B------:R-:W-:Y:S05]  /*0450*/  EXIT ;  /* 0x000000000000794d */ /* 0x000fea0003800000 */
.L_x_1:
[----:B------:R-:W-:-:S00]  /*0460*/  BRA `(.L_x_1) ;  /* 0xfffffffc00fc7947 */ /* 0x000fc0000383ffff */
[----:B------:R-:W-:-:S00]  /*0470*/  NOP ;  /* 0x0000000000007918 */ /* 0x000fc00000000000 */
        /* <DEDUP_REMOVED lines=8> */
.L_x_58:


//--------------------- .text._Z20kernel_reduce_stressPdS_i --------------------------
	.section	.text._Z20kernel_reduce_stressPdS_i,"ax",@progbits
	.align	128
        .global         _Z20kernel_reduce_stressPdS_i
        .type           _Z20kernel_reduce_stressPdS_i,@function
        .size           _Z20kernel_reduce_stressPdS_i,(.L_x_59 - _Z20kernel_reduce_stressPdS_i)
        .other          _Z20kernel_reduce_stressPdS_i,@"STO_CUDA_ENTRY STV_DEFAULT"
_Z20kernel_reduce_stressPdS_i:
.text._Z20kernel_reduce_stressPdS_i:
[----:B------:R-:W-:Y:S08]  /*0000*/  LDC R1, c[0x0][0x37c] ;  /* 0x0000df00ff017b82 */ /* 0x000ff00000000800 */
[----:B------:R-:W0:Y:S01]  /*0010*/  S2UR UR5, SR_CgaCtaId ;  /* 0x00000000000579c3 */ /* 0x000e220000008800 */
[----:B------:R-:W1:Y:S01]  /*0020*/  S2R R8, SR_TID.X ;  /* 0x0000000000087919 */ /* 0x000e620000002100 */
[----:B------:R-:W-:Y:S01]  /*0030*/  UMOV UR4, 0x400 ;  /* 0x0000040000047882 */ /* 0x000fe20000000000 */
[----:B------:R-:W2:Y:S01]  /*0040*/  LDCU.64 UR6, c[0x0][0x358] ;  /* 0x00006b00ff0677ac */ /* 0x000ea20008000a00 */
[----:B------:R-:W-:Y:S01]  /*0050*/  BSSY.RECONVERGENT B0, `(.L_x_2) ;  /* 0x0000016000007945 */ /* 0x000fe20003800200 */
[----:B------:R-:W3:Y:S01]  /*0060*/  S2R R11, SR_CTAID.X ;  /* 0x00000000000b7919 */ /* 0x000ee20000002500 */
[----:B0-----:R-:W-:Y:S01]  /*0070*/  ULEA UR4, UR5, UR4, 0x18 ;  /* 0x0000000405047291 */ /* 0x001fe2000f8ec0ff */
[----:B------:R-:W0:Y:S05]  /*0080*/  LDCU UR5, c[0x0][0x390] ;  /* 0x00007200ff0577ac */ /* 0x000e2a0008000800 */
[----:B-1----:R-:W-:-:S05]  /*0090*/  LEA R9, R8, UR4, 0x3 ;  /* 0x0000000408097c11 */ /* 0x002fca000f8e18ff */
[----:B------:R1:W-:Y:S01]  /*00a0*/  STS.64 [R9], RZ ;  /* 0x000000ff09007388 */ /* 0x0003e20000000a00 */
[----:B0-----:R-:W-:-:S13]  /*00b0*/  ISETP.GE.AND P0, PT, R8, UR5, PT ;  /* 0x0000000508007c0c */ /* 0x001fda000bf06270 */
[----:B-123--:R-:W-:Y:S05]  /*00c0*/  @P0 BRA `(.L_x_3) ;  /* 0x0000000000380947 */ /* 0x00efea0003800000 */
[----:B------:R-:W0:Y:S01]  /*00d0*/  LDC R13, c[0x0][0x360] ;  /* 0x0000d800ff0d7b82 */ /* 0x000e220000000800 */
[----:B------:R-:W-:Y:S01]  /*00e0*/  BSSY.RECONVERGENT B1, `(.L_x_4) ;  /* 0x000000b000017945 */ /* 0x000fe20003800200 */
[----:B------:R-:W-:Y:S01]  /*00f0*/  IMAD.MOV.U32 R0, RZ, RZ, R8 ;  /* 0x000000ffff007224 */ /* 0x000fe200078e0008 */
[----:B------:R-:W-:-:S05]  /*0100*/  CS2R R2, SRZ ;  /* 0x0000000000027805 */ /* 0x000fca000001ff00 */
[----:B------:R-:W1:Y:S02]  /*0110*/  LDC.64 R6, c[0x0][0x380] ;  /* 0x0000e000ff067b82 */ /* 0x000e640000000a00 */
.L_x_5:
[----:B------:R-:W-:-:S04]  /*0120*/  IMAD R5, R11, UR5, R0 ;  /* 0x000000050b057c24 */ /* 0x000fc8000f8e0200 */
[----:B-1----:R-:W-:-:S06]  /*0130*/  IMAD.WIDE R4, R5, 0x8, R6 ;  /* 0x0000000805047825 */ /* 0x002fcc00078e0206 */
[----:B------:R-:W2:Y:S01]  /*0140*/  LDG.E.64 R4, desc[UR6][R4.64] ;  /* 0x0000000604047981 */ /* 0x000ea2000c1e1b00 */
[----:B0-----:R-:W-:-:S05]  /*0150*/  IMAD.IADD R0, R13, 0x1, R0 ;  /* 0x000000010d007824 */ /* 0x001fca00078e0200 */
[----:B------:R-:W-:Y:S01]  /*0160*/  ISETP.GE.AND P0, PT, R0, UR5, PT ;  /* 0x0000000500007c0c */ /* 0x000fe2000bf06270 */
[----:B--2---:R-:W-:-:S12]  /*0170*/  DADD R2, R4, R2 ;  /* 0x0000000004027229 */ /* 0x004fd80000000002 */
[----:B------:R-:W-:Y:S05]  /*0180*/  @!P0 BRA `(.L_x_5) ;  /* 0xfffffffc00e48947 */ /* 0x000fea000383ffff */
[----:B------:R-:W-:Y:S05]  /*0190*/  BSYNC.RECONVERGENT B1 ;  /* 0x0000000000017941 */ /* 0x000fea0003800200 */
.L_x_4:
[----:B------:R0:W-:Y:S02]  /*01a0*/  STS.64 [R9], R2 ;  /* 0x0000000209007388 */ /* 0x0001e40000000a00 */
.L_x_3:
[----:B------:R-:W-:Y:S05]  /*01b0*/  BSYNC.RECONVERGENT B0 ;  /* 0x0000000000007941 */ /* 0x000fea0003800200 */
.L_x_2:
[----:B------:R-:W1:Y:S01]  /*01c0*/  LDCU UR4, c[0x0][0x360] ;  /* 0x00006c00ff0477ac */ /* 0x000e620008000800 */
[----:B------:R-:W-:Y:S01]  /*01d0*/  ISETP.NE.AND P0, PT, R8, RZ, PT ;  /* 0x000000ff0800720c */ /* 0x000fe20003f05270 */
[----:B-1----:R-:W-:-:S09]  /*01e0*/  UISETP.GE.U32.AND UP0, UPT, UR4, 0x2, UPT ;  /* 0x000000020400788c */ /* 0x002fd2000bf06070 */
[----:B------:R-:W-:Y:S05]  /*01f0*/  BRA.U !UP0, `(.L_x_6) ;  /* 0x0000000108307547 */ /* 0x000fea000b800000 */
[----:B------:R-:W-:-:S07]  /*0200*/  IMAD.U32 R0, RZ, RZ, UR4 ;  /* 0x00000004ff007e24 */ /* 0x000fce000f8e00ff */
.L_x_7:
[----:B------:R-:W-:Y:S01]  /*0210*/  BAR.SYNC.DEFER_BLOCKING 0x0 ;  /* 0x0000000000007b1d */ /* 0x000fe20000010000 */
[----:B------:R-:W-:-:S04]  /*0220*/  SHF.R.U32.HI R7, RZ, 0x1, R0 ;  /* 0x00000001ff077819 */ /* 0x000fc80000011600 */
[----:B------:R-:W-:-:S13]  /*0230*/  ISETP.GE.U32.AND P1, PT, R8, R7, PT ;  /* 0x000000070800720c */ /* 0x000fda0003f26070 */
[----:B------:R-:W-:Y:S01]  /*0240*/  @!P1 IMAD R6, R7, 0x8, R9 ;  /* 0x0000000807069824 */ /* 0x000fe200078e0209 */
[----:B------:R-:W-:Y:S04]  /*0250*/  @!P1 LDS.64 R4, [R9] ;  /* 0x0000000009049984 */ /* 0x000fe80000000a00 */
[----:B0-----:R-:W0:Y:S02]  /*0260*/  @!P1 LDS.64 R2, [R6] ;  /* 0x0000000006029984 */ /* 0x001e240000000a00 */
[----:B0-----:R-:W-:-:S07]  /*0270*/  @!P1 DADD R2, R2, R4 ;  /* 0x0000000002029229 */ /* 0x001fce0000000004 */
[----:B------:R1:W-:Y:S01]  /*0280*/  @!P1 STS.64 [R9], R2 ;  /* 0x0000000209009388 */ /* 0x0003e20000000a00 */
[----:B------:R-:W-:Y:S01]  /*0290*/  ISETP.GT.U32.AND P1, PT, R0, 0x3, PT ;  /* 0x000000030000780c */ /* 0x000fe20003f24070 */
[----:B------:R-:W-:-:S12]  /*02a0*/  IMAD.MOV.U32 R0, RZ, RZ, R7 ;  /* 0x000000ffff007224 */ /* 0x000fd800078e0007 */
[----:B-1----:R-:W-:Y:S05]  /*02b0*/  @P1 BRA `(.L_x_7) ;  /* 0xfffffffc00d41947 */ /* 0x002fea000383ffff */
.L_x_6:
[----:B------:R-:W-:Y:S05]  /*02c0*/  @P0 EXIT ;  /* 0x000000000000094d */ /* 0x000fea0003800000 */
[----:B------:R-:W1:Y:S01]  /*02d0*/  S2UR UR5, SR_CgaCtaId ;  /* 0x00000000000579c3 */ /* 0x000e620000008800 */
[----:B------:R-:W-:-:S07]  /*02e0*/  UMOV UR4, 0x400 ;  /* 0x0000040000047882 */ /* 0x000fce0000000000 */
[----:B------:R-:W2:Y:S01]  /*02f0*/  LDC.64 R4, c[0x0][0x388] ;  /* 0x0000e200ff047b82 */ /* 0x000ea20000000a00 */
[----:B-1----:R-:W-:Y:S01]  /*0300*/  ULEA UR4, UR5, UR4, 0x18 ;  /* 0x0000000405047291 */ /* 0x002fe2000f8ec0ff */
[----:B--2---:R-:W-:-:S08]  /*0310*/  IMAD.WIDE.U32 R4, R11, 0x8, R4 ;  /* 0x000000080b047825 */ /* 0x004fd000078e0004 */
[----:B0-----:R-:W0:Y:S04]  /*0320*/  LDS.64 R2, [UR4] ;  /* 0x00000004ff027984 */ /* 0x001e280008000a00 */
[----:B0-----:R-:W-:Y:S01]  /*0330*/  STG.E.64 desc[UR6][R4.64], R2 ;  /* 0x0000000204007986 */ /* 0x001fe2000c101b06 */
[----:B------:R-:W-:Y:S05]  /*0340*/  EXIT ;  /* 0x000000000000794d */ /* 0x000fea0003800000 */
.L_x_8:
        /* <DEDUP_REMOVED lines=11> */
.L_x_59:


//--------------------- .text._Z21kernel_compute_forcesPdS_iii --------------------------
	.section	.text._Z21kernel_compute_forcesPdS_iii,"ax",@progbits
	.align	128
        .global         _Z21kernel_compute_forcesPdS_iii
        .type           _Z21kernel_compute_forcesPdS_iii,@function
        .size           _Z21kernel_compute_forcesPdS_iii,(.L_x_60 - _Z21kernel_compute_forcesPdS_iii)
        .other          _Z21kernel_compute_forcesPdS_iii,@"STO_CUDA_ENTRY STV_DEFAULT"
_Z21kernel_compute_forcesPdS_iii:
.text._Z21kernel_compute_forcesPdS_iii:
[----:B------:R-:W-:Y:S08]  /*0000*/  LDC R1, c[0x0][0x37c] ;  /* 0x0000df00ff017b82 */ /* 0x000ff00000000800 */
[----:B------:R-:W0:Y:S01]  /*0010*/  S2UR UR5, SR_CgaCtaId ;  /* 0x00000000000579c3 */ /* 0x000e220000008800 */
[----:B------:R-:W1:Y:S01]  /*0020*/  S2R R2, SR_TID.X ;  /* 0x0000000000027919 */ /* 0x000e620000002100 */
[----:B------:R-:W-:Y:S01]  /*0030*/  UMOV UR4, 0x400 ;  /* 0x0000040000047882 */ /* 0x000fe20000000000 */
[----:B------:R-:W2:Y:S01]  /*0040*/  LDCU.64 UR6, c[0x0][0x358] ;  /* 0x00006b00ff0677ac */ /* 0x000ea20008000a00 */
[----:B------:R-:W-:Y:S01]  /*0050*/  BSSY.RECONVERGENT B0, `(.L_x_9) ;  /* 0x0000019000007945 */ /* 0x000fe20003800200 */
[----:B------:R-:W3:Y:S01]  /*0060*/  S2R R0, SR_CTAID.X ;  /* 0x0000000000007919 */ /* 0x000ee20000002500 */
[----:B------:R-:W4:Y:S01]  /*0070*/  S2R R3, SR_CTAID.Y ;  /* 0x0000000000037919 */ /* 0x000f220000002600 */
[----:B0-----:R-:W-:Y:S01]  /*0080*/  ULEA UR4, UR5, UR4, 0x18 ;  /* 0x0000000405047291 */ /* 0x001fe2000f8ec0ff */
[----:B------:R-:W0:Y:S05]  /*0090*/  LDCU UR5, c[0x0][0x398] ;  /* 0x00007300ff0577ac */ /* 0x000e2a0008000800 */
[----:B-1----:R-:W-:-:S05]  /*00a0*/  LEA R4, R2, UR4, 0x3 ;  /* 0x0000000402047c11 */ /* 0x002fca000f8e18ff */
[----:B------:R1:W-:Y:S01]  /*00b0*/  STS.64 [R4], RZ ;  /* 0x000000ff04007388 */ /* 0x0003e20000000a00 */
[----:B0-----:R-:W-:-:S13]  /*00c0*/  ISETP.GE.AND P0, PT, R2, UR5, PT ;  /* 0x0000000502007c0c */ /* 0x001fda000bf06270 */
[----:B-1234-:R-:W-:Y:S05]  /*00d0*/  @P0 BRA `(.L_x_10) ;  /* 0x0000000000400947 */ /* 0x01efea0003800000 */
[----:B------:R-:W0:Y:S01]  /*00e0*/  LDC R13, c[0x0][0x360] ;  /* 0x0000d800ff0d7b82 */ /* 0x000e220000000800 */
[----:B------:R-:W1:Y:S01]  /*00f0*/  LDCU UR8, c[0x0][0x394] ;  /* 0x00007280ff0877ac */ /* 0x000e620008000800 */
[----:B------:R-:W-:Y:S01]  /*0100*/  BSSY.RECONVERGENT B1, `(.L_x_11) ;  /* 0x000000c000017945 */ /* 0x000fe20003800200 */
[----:B------:R-:W-:Y:S01]  /*0110*/  IMAD.MOV.U32 R12, RZ, RZ, R2 ;  /* 0x000000ffff0c7224 */ /* 0x000fe200078e0002 */
[----:B------:R-:W-:-:S04]  /*0120*/  CS2R R6, SRZ ;  /* 0x0000000000067805 */ /* 0x000fc8000001ff00 */
[----:B------:R-:W2:Y:S01]  /*0130*/  LDC.64 R10, c[0x0][0x380] ;  /* 0x0000e000ff0a7b82 */ /* 0x000ea20000000a00 */
[----:B-1----:R-:W-:-:S07]  /*0140*/  IMAD R5, R0, UR8, R3 ;  /* 0x0000000800057c24 */ /* 0x002fce000f8e0203 */
.L_x_12:
[----:B------:R-:W-:-:S04]  /*0150*/  IMAD R9, R5, UR5, R12 ;  /* 0x0000000505097c24 */ /* 0x000fc8000f8e020c */
[----:B--2---:R-:W-:-:S06]  /*0160*/  IMAD.WIDE R8, R9, 0x8, R10 ;  /* 0x0000000809087825 */ /* 0x004fcc00078e020a */
[----:B------:R-:W2:Y:S01]  /*0170*/  LDG.E.64 R8, desc[UR6][R8.64] ;  /* 0x0000000608087981 */ /* 0x000ea2000c1e1b00 */
[----:B0-----:R-:W-:-:S05]  /*0180*/  IMAD.IADD R12, R13, 0x1, R12 ;  /* 0x000000010d0c7824 */ /* 0x001fca00078e020c */
[----:B------:R-:W-:Y:S01]  /*0190*/  ISETP.GE.AND P0, PT, R12, UR5, PT ;  /* 0x000000050c007c0c */ /* 0x000fe2000bf06270 */
[----:B--2---:R-:W-:-:S12]  /*01a0*/  DADD R6, R8, R6 ;  /* 0x0000000008067229 */ /* 0x004fd80000000006 */
[----:B------:R-:W-:Y:S05]  /*01b0*/  @!P0 BRA `(.L_x_12) ;  /* 0xfffffffc00e48947 */ /* 0x000fea000383ffff */
[----:B------:R-:W-:Y:S05]  /*01c0*/  BSYNC.RECONVERGENT B1 ;  /* 0x0000000000017941 */ /* 0x000fea0003800200 */
.L_x_11:
[----:B------:R0:W-:Y:S02]  /*01d0*/  STS.64 [R4], R6 ;  /* 0x0000000604007388 */ /* 0x0001e40000000a00 */
.L_x_10:
[----:B------:R-:W-:Y:S05]  /*01e0*/  BSYNC.RECONVERGENT B0 ;  /* 0x0000000000007941 */ /* 0x000fea0003800200 */
.L_x_9:
[----:B------:R-:W-:Y:S01]  /*01f0*/  BAR.SYNC.DEFER_BLOCKING 0x0 ;  /* 0x0000000000007b1d */ /* 0x000fe20000010000 */
[----:B------:R-:W-:-:S13]  /*0200*/  ISETP.GT.U32.AND P0, PT, R2, 0xf, PT ;  /* 0x0000000f0200780c */ /* 0x000fda0003f04070 */
[----:B------:R-:W-:Y:S05]  /*0210*/  @P0 EXIT ;  /* 0x000000000000094d */ /* 0x000fea0003800000 */
[----:B0-----:R-:W-:Y:S01]  /*0220*/  LDS.64 R6, [R4+0x80] ;  /* 0x0000800004067984 */ /* 0x001fe20000000a00 */
[----:B------:R-:W-:-:S03]  /*0230*/  ISETP.GT.U32.AND P0, PT, R2, 0x7, PT ;  /* 0x000000070200780c */ /* 0x000fc60003f04070 */
[----:B------:R-:W0:Y:S02]  /*0240*/  LDS.64 R8, [R4] ;  /* 0x0000000004087984 */ /* 0x000e240000000a00 */
[----:B0-----:R-:W-:-:S07]  /*0250*/  DADD R6, R6, R8 ;  /* 0x0000000006067229 */ /* 0x001fce0000000008 */
[----:B------:R0:W-:Y:S01]  /*0260*/  STS.64 [R4], R6 ;  /* 0x0000000604007388 */ /* 0x0001e20000000a00 */
        /* <DEDUP_REMOVED lines=14> */
[----:B------:R-:W-:-:S03]  /*0350*/  ISETP.NE.AND P0, PT, R2, RZ, PT ;  /* 0x000000ff0200720c */ /* 0x000fc60003f05270 */
[----:B------:R-:W0:Y:S02]  /*0360*/  LDS.64 R8, [R4] ;  /* 0x0000000004087984 */ /* 0x000e240000000a00 */
[----:B0-----:R-:W-:-:S07]  /*0370*/  DADD R6, R6, R8 ;  /* 0x0000000006067229 */ /* 0x001fce0000000008 */
[----:B------:R0:W-:Y:S01]  /*0380*/  STS.64 [R4], R6 ;  /* 0x0000000604007388 */ /* 0x0001e20000000a00 */
[----:B------:R-:W-:Y:S05]  /*0390*/  @P0 EXIT ;  /* 0x000000000000094d */ /* 0x000fea0003800000 */
[----:B0-----:R-:W-:Y:S01]  /*03a0*/  LDS.64 R4, [UR4+0x8] ;  /* 0x00000804ff047984 */ /* 0x001fe20008000a00 */
[----:B------:R-:W0:Y:S01]  /*03b0*/  LDC.64 R8, c[0x0][0x388] ;  /* 0x0000e200ff087b82 */ /* 0x000e220000000a00 */
[----:B------:R-:W1:Y:S01]  /*03c0*/  LDCU UR5, c[0x0][0x390] ;  /* 0x00007200ff0577ac */ /* 0x000e620008000800 */
[----:B------:R-:W-:Y:S01]  /*03d0*/  IMAD R0, R3, 0x3, R0 ;  /* 0x0000000303007824 */ /* 0x000fe200078e0200 */
[----:B------:R-:W2:Y:S02]  /*03e0*/  LDS.64 R6, [UR4] ;  /* 0x00000004ff067984 */ /* 0x000ea40008000a00 */
[----:B--2---:R-:W-:Y:S01]  /*03f0*/  DADD R4, R4, R6 ;  /* 0x0000000004047229 */ /* 0x004fe20000000006 */
[----:B-1----:R-:W-:-:S04]  /*0400*/  VIADD R7, R0, UR5 ;  /* 0x0000000500077c36 */ /* 0x002fc80008000000 */
[----:B0-----:R-:W-:Y:S02]  /*0410*/  IMAD.WIDE R6, R7, 0x8, R8 ;  /* 0x0000000807067825 */ /* 0x001fe400078e0208 */
[----:B------:R-:W-:Y:S01]  /*0420*/  STS.64 [UR4], R4 ;  /* 0x00000004ff007988 */ /* 0x000fe20008000a04 */
[----:B------:R-:W-:-:S07]  /*0430*/  DADD R2, R4, R4 ;  /* 0x0000000004027229 */ /* 0x000fce0000000004 */
[----:B------:R-:W-:Y:S01]  /*0440*/  STG.E.64 desc[UR6][R6.64], R2 ;  /* 0x0000000206007986 */ /* 0x000fe2000c101b06 */
[----:B------:R-:W-:Y:S05]  /*0450*/  EXIT ;  /* 0x000000000000794d */ /* 0x000fea0003800000 */
.L_x_13:
        /* <DEDUP_REMOVED lines=10> */
.L_x_60:


//--------------------- .text._Z32kernel_compute_nl_hamiltonian_64P7double2S0_S0_S0_S0_S0_PdPKtPKhS5_iiiiidd --------------------------
	.section	.text._Z32kernel_compute_nl_hamiltonian_64P7double2S0_S0_S0_S0_S0_PdPKtPKhS5_iiiiidd,"ax",@progbits
	.align	128
        .global         _Z32kernel_compute_nl_hamiltonian_64P7double2S0_S0_S0_S0_S0_PdPKtPKhS5_iiiiidd
        .type           _Z32kernel_compute_nl_hamiltonian_64P7double2S0_S0_S0_S0_S0_PdPKtPKhS5_iiiiidd,@function
        .size           _Z32kernel_compute_nl_hamiltonian_64P7double2S0_S0_S0_S0_S0_PdPKtPKhS5_iiiiidd,(.L_x_61 - _Z32kernel_compute_nl_hamiltonian_64P7double2S0_S0_S0_S0_S0_PdPKtPKhS5_iiiiidd)
        .other          _Z32kernel_compute_nl_hamiltonian_64P7double2S0_S0_S0_S0_S0_PdPKtPKhS5_iiiiidd,@"STO_CUDA_ENTRY STV_DEFAULT"
_Z32kernel_compute_nl_hamiltonian_64P7double2S0_S0_S0_S0_S0_PdPKtPKhS5_iiiiidd:
.text._Z32kernel_compute_nl_hamiltonian_64P7double2S0_S0_S0_S0_S0_PdPKtPKhS5_iiiiidd:
[----:B------:R-:W-:Y:S01]  /*0000*/  LDC R1, c[0x0][0x37c] ;  /* 0x0000df00ff017b82 */ /* 0x000fe20000000800 */
[----:B------:R-:W0:Y:S01]  /*0010*/  S2R R9, SR_TID.X ;  /* 0x0000000000097919 */ /* 0x000e220000002100 */
[----:B------:R-:W0:Y:S01]  /*0020*/  LDCU UR4, c[0x0][0x3dc] ;  /* 0x00007b80ff0477ac */ /* 0x000e220008000800 */
[----:B------:R-:W-:Y:S01]  /*0030*/  BSSY.RECONVERGENT B0, `(.L_x_14) ;  /* 0x0000121000007945 */ /* 0x000fe20003800200 */
[----:B------:R-:W-:Y:S01]  /*0040*/  CS2R R34, SRZ ;  /* 0x0000000000227805 */ /* 0x000fe2000001ff00 */
[----:B------:R-:W1:Y:S01]  /*0050*/  S2R R0, SR_CTAID.Y ;  /* 0x0000000000007919 */ /* 0x000e620000002600 */
[----:B------:R-:W2:Y:S01]  /*0060*/  LDCU.64 UR6, c[0x0][0x358] ;  /* 0x00006b00ff0677ac */ /* 0x000ea20008000a00 */
[----:B------:R-:W-:Y:S02]  /*0070*/  CS2R R32, SRZ ;  /* 0x0000000000207805 */ /* 0x000fe4000001ff00 */
[----:B------:R-:W-:Y:S02]  /*0080*/  CS2R R36, SRZ ;  /* 0x0000000000247805 */ /* 0x000fe4000001ff00 */
[----:B------:R-:W-:Y:S01]  /*0090*/  CS2R R6, SRZ ;  /* 0x0000000000067805 */ /* 0x000fe2000001ff00 */
[----:B------:R-:W3:Y:S01]  /*00a0*/  LDCU UR16, c[0x0][0x3e0] ;  /* 0x00007c00ff1077ac */ /* 0x000ee20008000800 */
[----:B0-----:R-:W-:-:S13]  /*00b0*/  ISETP.GE.AND P0, PT, R9, UR4, PT ;  /* 0x0000000409007c0c */ /* 0x001fda000bf06270 */
[----:B-123--:R-:W-:Y:S05]  /*00c0*/  @P0 BRA `(.L_x_15) ;  /* 0x00000010005c0947 */ /* 0x00efea0003800000 */
[----:B------:R-:W0:Y:S01]  /*00d0*/  LDC R3, c[0x0][0x3d8] ;  /* 0x0000f600ff037b82 */ /* 0x000e220000000800 */
[----:B------:R-:W-:Y:S01]  /*00e0*/  LOP3.LUT R2, RZ, R9, RZ, 0x33, !PT ;  /* 0x00000009ff027212 */ /* 0x000fe200078e33ff */
[----:B------:R-:W0:Y:S01]  /*00f0*/  LDCU UR5, c[0x0][0x3d4] ;  /* 0x00007a80ff0577ac */ /* 0x000e220008000800 */
[----:B------:R-:W-:Y:S01]  /*0100*/  BSSY.RECONVERGENT B1, `(.L_x_16) ;  /* 0x000009d000017945 */ /* 0x000fe20003800200 */
[----:B------:R-:W-:Y:S02]  /*0110*/  CS2R R36, SRZ ;  /* 0x0000000000247805 */ /* 0x000fe4000001ff00 */
[----:B------:R-:W-:Y:S01]  /*0120*/  CS2R R32, SRZ ;  /* 0x0000000000207805 */ /* 0x000fe2000001ff00 */
[----:B------:R-:W-:Y:S01]  /*0130*/  VIADD R4, R2, UR4 ;  /* 0x0000000402047c36 */ /* 0x000fe20008000000 */
[----:B------:R-:W-:Y:S01]  /*0140*/  CS2R R34, SRZ ;  /* 0x0000000000227805 */ /* 0x000fe2000001ff00 */
[----:B------:R-:W-:Y:S01]  /*0150*/  IMAD.MOV.U32 R2, RZ, RZ, R9 ;  /* 0x000000ffff027224 */ /* 0x000fe200078e0009 */
[----:B------:R-:W-:-:S02]  /*0160*/  CS2R R6, SRZ ;  /* 0x0000000000067805 */ /* 0x000fc4000001ff00 */
[C---:B------:R-:W-:Y:S02]  /*0170*/  ISETP.GE.U32.AND P1, PT, R4.reuse, 0xc0, PT ;  /* 0x000000c00400780c */ /* 0x040fe40003f26070 */
[C---:B------:R-:W-:Y:S02]  /*0180*/  LEA.HI R8, R4.reuse, 0x1, RZ, 0x1a ;  /* 0x0000000104087811 */ /* 0x040fe400078fd0ff */
[----:B------:R-:W-:Y:S02]  /*0190*/  LEA.HI R4, R4, 0x1, RZ, 0x1a ;  /* 0x0000000104047811 */ /* 0x000fe400078fd0ff */
[----:B------:R-:W-:Y:S01]  /*01a0*/  LOP3.LUT P0, R8, R8, 0x3, RZ, 0xc0, !PT ;  /* 0x0000000308087812 */ /* 0x000fe2000780c0ff */
[----:B0-----:R-:W-:-:S06]  /*01b0*/  IMAD R5, R3, UR5, RZ ;  /* 0x0000000503057c24 */ /* 0x001fcc000f8e02ff */
[----:B------:R-:W-:Y:S06]  /*01c0*/  @!P1 BRA `(.L_x_17) ;  /* 0x0000000800409947 */ /* 0x000fec0003800000 */
[----:B------:R-:W0:Y:S01]  /*01d0*/  LDC.64 R6, c[0x0][0x3b8] ;  /* 0x0000ee00ff067b82 */ /* 0x000e220000000a00 */
[----:B------:R-:W1:Y:S01]  /*01e0*/  LDCU.128 UR8, c[0x0][0x3c0] ;  /* 0x00007800ff0877ac */ /* 0x000e620008000c00 */
[C---:B------:R-:W-:Y:S01]  /*01f0*/  IADD3 R10, P1, PT, R9.reuse, 0x80, RZ ;  /* 0x00000080090a7810 */ /* 0x040fe20007f3e0ff */
[----:B------:R-:W-:Y:S01]  /*0200*/  IMAD.MOV.U32 R12, RZ, RZ, 0x800 ;  /* 0x00000800ff0c7424 */ /* 0x000fe200078e00ff */
[----:B------:R-:W-:Y:S01]  /*0210*/  LOP3.LUT R4, R4, 0x7fffffc, RZ, 0xc0, !PT ;  /* 0x07fffffc04047812 */ /* 0x000fe200078ec0ff */
[----:B------:R-:W2:Y:S01]  /*0220*/  LDCU.64 UR12, c[0x0][0x3a0] ;  /* 0x00007400ff0c77ac */ /* 0x000ea20008000a00 */
[----:B------:R-:W-:Y:S02]  /*0230*/  IMAD.MOV.U32 R13, RZ, RZ, 0x0 ;  /* 0x00000000ff0d7424 */ /* 0x000fe400078e00ff */
[----:B------:R-:W-:Y:S01]  /*0240*/  IMAD.X R11, RZ, RZ, RZ, P1 ;  /* 0x000000ffff0b7224 */ /* 0x000fe200008e06ff */
[----:B------:R-:W3:Y:S01]  /*0250*/  LDCU.64 UR14, c[0x0][0x398] ;  /* 0x00007300ff0e77ac */ /* 0x000ee20008000a00 */
[----:B------:R-:W-:-:S04]  /*0260*/  IMAD.WIDE.U32 R12, R9, 0x10, R12 ;  /* 0x00000010090c7825 */ /* 0x000fc800078e000c */
[----:B------:R-:W-:Y:S02]  /*0270*/  IMAD.MOV.U32 R2, RZ, RZ, R9 ;  /* 0x000000ffff027224 */ /* 0x000fe400078e0009 */
[----:B------:R-:W-:Y:S01]  /*0280*/  IMAD.MOV R4, RZ, RZ, -R4 ;  /* 0x000000ffff047224 */ /* 0x000fe200078e0a04 */
[C---:B-1----:R-:W-:Y:S02]  /*0290*/  IADD3 R26, P2, PT, R10.reuse, UR8, RZ ;  /* 0x000000080a1a7c10 */ /* 0x042fe4000ff5e0ff */
[----:B------:R-:W-:Y:S02]  /*02a0*/  IADD3 R10, P1, PT, R10, UR10, RZ ;  /* 0x0000000a0a0a7c10 */ /* 0x000fe4000ff3e0ff */
[----:B------:R-:W-:Y:S01]  /*02b0*/  IADD3.X R27, PT, PT, R11, UR9, RZ, P2, !PT ;  /* 0x000000090b1b7c10 */ /* 0x000fe200097fe4ff */
[----:B0-----:R-:W-:Y:S01]  /*02c0*/  IMAD.WIDE.U32 R6, R9, 0x2, R6 ;  /* 0x0000000209067825 */ /* 0x001fe200078e0006 */
[----:B------:R-:W-:Y:S02]  /*02d0*/  IADD3.X R11, PT, PT, R11, UR11, RZ, P1, !PT ;  /* 0x0000000b0b0b7c10 */ /* 0x000fe40008ffe4ff */
[----:B--2---:R-:W-:-:S02]  /*02e0*/  IADD3 R30, P2, PT, R12, UR12, RZ ;  /* 0x0000000c0c1e7c10 */ /* 0x004fc4000ff5e0ff */
[----:B------:R-:W-:Y:S02]  /*02f0*/  IADD3 R28, P1, PT, R6, 0x100, RZ ;  /* 0x00000100061c7810 */ /* 0x000fe40007f3e0ff */
[----:B---3--:R-:W-:Y:S02]  /*0300*/  IADD3 R24, P3, PT, R12, UR14, RZ ;  /* 0x0000000e0c187c10 */ /* 0x008fe4000ff7e0ff */
[C---:B------:R-:W-:Y:S01]  /*0310*/  IADD3.X R31, PT, PT, R13.reuse, UR13, RZ, P2, !PT ;  /* 0x0000000d0d1f7c10 */ /* 0x040fe200097fe4ff */
[----:B------:R-:W-:Y:S01]  /*0320*/  IMAD.X R29, RZ, RZ, R7, P1 ;  /* 0x000000ffff1d7224 */ /* 0x000fe200008e0607 */
[----:B------:R-:W-:Y:S02]  /*0330*/  IADD3.X R25, PT, PT, R13, UR15, RZ, P3, !PT ;  /* 0x0000000f0d197c10 */ /* 0x000fe40009ffe4ff */
[----:B------:R-:W-:-:S07]  /*0340*/  CS2R R6, SRZ ;  /* 0x0000000000067805 */ /* 0x000fce000001ff00 */
.L_x_18:
[----:B------:R-:W2:Y:S01]  /*0350*/  LDG.E.U8 R12, desc[UR6][R26.64+-0x80] ;  /* 0xffff80061a0c7981 */ /* 0x000ea2000c1e1100 */
[----:B------:R-:W0:Y:S03]  /*0360*/  LDC.64 R20, c[0x0][0x3a8] ;  /* 0x0000ea00ff147b82 */ /* 0x000e260000000a00 */
[----:B------:R-:W2:Y:S04]  /*0370*/  LDG.E.U8 R13, desc[UR6][R10.64+-0x80] ;  /* 0xffff80060a0d7981 */ /* 0x000ea8000c1e1100 */
[----:B------:R-:W3:Y:S01]  /*0380*/  LDG.E.U16 R9, desc[UR6][R28.64+-0x100] ;  /* 0xffff00061c097981 */ /* 0x000ee2000c1e1500 */
[----:B------:R-:W1:Y:S01]  /*0390*/  LDC.64 R22, c[0x0][0x3b0] ;  /* 0x0000ec00ff167b82 */ /* 0x000e620000000a00 */
[----:B--2---:R-:W-:-:S02]  /*03a0*/  IMAD R12, R13, UR16, R12 ;  /* 0x000000100d0c7c24 */ /* 0x004fc4000f8e020c */
[--C-:B---3--:R-:W-:Y:S02]  /*03b0*/  IMAD R9, R9, R3, R0.reuse ;  /* 0x0000000309097224 */ /* 0x108fe400078e0200 */
[----:B------:R-:W-:Y:S02]  /*03c0*/  IMAD R43, R5, R12, R0 ;  /* 0x0000000c052b7224 */ /* 0x000fe400078e0200 */
[----:B0-----:R-:W-:Y:S01]  /*03d0*/  IMAD.WIDE R48, R9, 0x10, R20 ;  /* 0x0000001009307825 */ /* 0x001fe200078e0214 */
[----:B------:R-:W2:Y:S03]  /*03e0*/  LDG.E.128 R12, desc[UR6][R24.64+-0x800] ;  /* 0xfff80006180c7981 */ /* 0x000ea6000c1e1d00 */
[----:B-1----:R-:W-:Y:S01]  /*03f0*/  IMAD.WIDE R42, R43, 0x8, R22 ;  /* 0x000000082b2a7825 */ /* 0x002fe200078e0216 */
[----:B------:R-:W3:Y:S04]  /*0400*/  LDG.E.128 R16, desc[UR6][R48.64] ;  /* 0x0000000630107981 */ /* 0x000ee8000c1e1d00 */
[----:B------:R-:W3:Y:S04]  /*0410*/  LDG.E.64 R46, desc[UR6][R42.64] ;  /* 0x000000062a2e7981 */ /* 0x000ee8000c1e1b00 */
[----:B------:R-:W4:Y:S01]  /*0420*/  LDG.E.U8 R9, desc[UR6][R26.64+-0x40] ;  /* 0xffffc0061a097981 */ /* 0x000f22000c1e1100 */
[----:B---3--:R-:W-:-:S02]  /*0430*/  DMUL R40, R46, R18 ;  /* 0x000000122e287228 */ /* 0x008fc40000000000 */
[----:B------:R-:W-:Y:S01]  /*0440*/  DMUL R46, R46, R16 ;  /* 0x000000102e2e7228 */ /* 0x000fe20000000000 */
[----:B------:R-:W3:Y:S05]  /*0450*/  LDG.E.128 R16, desc[UR6][R30.64+-0x800] ;  /* 0xfff800061e107981 */ /* 0x000eea000c1e1d00 */
[-C--:B--2---:R-:W-:Y:S02]  /*0460*/  DMUL R38, R14, R40.reuse ;  /* 0x000000280e267228 */ /* 0x084fe40000000000 */
[----:B------:R-:W-:-:S06]  /*0470*/  DMUL R44, R12, R40 ;  /* 0x000000280c2c7228 */ /* 0x000fcc0000000000 */
[-C--:B------:R-:W-:Y:S01]  /*0480*/  DFMA R38, R12, R46.reuse, R38 ;  /* 0x0000002e0c26722b */ /* 0x080fe20000000026 */
[----:B------:R-:W4:Y:S04]  /*0490*/  LDG.E.U8 R12, desc[UR6][R10.64+-0x40] ;  /* 0xffffc0060a0c7981 */ /* 0x000f28000c1e1100 */
[----:B------:R-:W2:Y:S01]  /*04a0*/  LDG.E.U16 R13, desc[UR6][R28.64+-0x80] ;  /* 0xffff80061c0d7981 */ /* 0x000ea2000c1e1500 */
[----:B------:R-:W-:Y:S02]  /*04b0*/  DFMA R44, R14, R46, -R44 ;  /* 0x0000002e0e2c722b */ /* 0x000fe4000000082c */
[-C--:B---3--:R-:W-:Y:S02]  /*04c0*/  DMUL R42, R18, R40.reuse ;  /* 0x00000028122a7228 */ /* 0x088fe40000000000 */
[----:B------:R-:W-:Y:S01]  /*04d0*/  DMUL R40, R16, R40 ;  /* 0x0000002810287228 */ /* 0x000fe20000000000 */
[----:B----4-:R-:W-:-:S04]  /*04e0*/  IMAD R9, R12, UR16, R9 ;  /* 0x000000100c097c24 */ /* 0x010fc8000f8e0209 */
[--C-:B------:R-:W-:Y:S02]  /*04f0*/  IMAD R9, R5, R9, R0.reuse ;  /* 0x0000000905097224 */ /* 0x100fe400078e0200 */
[----:B--2---:R-:W-:Y:S02]  /*0500*/  IMAD R13, R13, R3, R0 ;  /* 0x000000030d0d7224 */ /* 0x004fe400078e0200 */
[----:B------:R-:W-:Y:S01]  /*0510*/  IMAD.WIDE R50, R9, 0x8, R22 ;  /* 0x0000000809327825 */ /* 0x000fe200078e0216 */
[-C--:B------:R-:W-:Y:S01]  /*0520*/  DFMA R42, R16, R46.reuse, R42 ;  /* 0x0000002e102a722b */ /* 0x080fe2000000002a */
[----:B------:R-:W2:Y:S02]  /*0530*/  LDG.E.U16 R9, desc[UR6][R28.64] ;  /* 0x000000061c097981 */ /* 0x000ea4000c1e1500 */
[----:B------:R-:W-:Y:S01]  /*0540*/  IMAD.WIDE R48, R13, 0x10, R20 ;  /* 0x000000100d307825 */ /* 0x000fe200078e0214 */
[----:B------:R-:W-:Y:S01]  /*0550*/  DFMA R40, R18, R46, -R40 ;  /* 0x0000002e1228722b */ /* 0x000fe20000000828 */
[----:B------:R-:W3:Y:S04]  /*0560*/  LDG.E.64 R46, desc[UR6][R50.64] ;  /* 0x00000006322e7981 */ /* 0x000ee8000c1e1b00 */
[----:B------:R-:W3:Y:S04]  /*0570*/  LDG.E.128 R12, desc[UR6][R48.64] ;  /* 0x00000006300c7981 */ /* 0x000ee8000c1e1d00 */
[----:B------:R-:W4:Y:S01]  /*0580*/  LDG.E.128 R16, desc[UR6][R24.64+-0x400] ;  /* 0xfffc000618107981 */ /* 0x000f22000c1e1d00 */
[----:B------:R-:W-:-:S02]  /*0590*/  DADD R38, R38, R36 ;  /* 0x0000000026267229 */ /* 0x000fc40000000024 */
[----:B------:R-:W-:Y:S02]  /*05a0*/  DADD R36, R44, R6 ;  /* 0x000000002c247229 */ /* 0x000fe40000000006 */
[----:B------:R-:W-:Y:S02]  /*05b0*/  DADD R34, R42, R34 ;  /* 0x000000002a227229 */ /* 0x000fe40000000022 */
[C---:B---3--:R-:W-:Y:S02]  /*05c0*/  DMUL R6, R46.reuse, R14 ;  /* 0x0000000e2e067228 */ /* 0x048fe40000000000 */
[----:B------:R-:W-:Y:S01]  /*05d0*/  DMUL R44, R46, R12 ;  /* 0x0000000c2e2c7228 */ /* 0x000fe20000000000 */
[----:B------:R-:W3:Y:S05]  /*05e0*/  LDG.E.128 R12, desc[UR6][R30.64+-0x400] ;  /* 0xfffc00061e0c7981 */ /* 0x000eea000c1e1d00 */
[----:B----4-:R-:W-:-:S02]  /*05f0*/  DMUL R46, R18, R6 ;  /* 0x00000006122e7228 */ /* 0x010fc40000000000 */
[----:B------:R-:W-:-:S06]  /*0600*/  DMUL R42, R16, R6 ;  /* 0x00000006102a7228 */ /* 0x000fcc0000000000 */
[-C--:B------:R-:W-:Y:S01]  /*0610*/  DFMA R46, R16, R44.reuse, R46 ;  /* 0x0000002c102e722b */ /* 0x080fe2000000002e */
[----:B------:R-:W4:Y:S04]  /*0620*/  LDG.E.U8 R17, desc[UR6][R26.64] ;  /* 0x000000061a117981 */ /* 0x000f28000c1e1100 */
[----:B------:R-:W4:Y:S01]  /*0630*/  LDG.E.U8 R16, desc[UR6][R10.64] ;  /* 0x000000060a107981 */ /* 0x000f22000c1e1100 */
[----:B------:R-:W-:Y:S01]  /*0640*/  DADD R32, R40, R32 ;  /* 0x0000000028207229 */ /* 0x000fe20000000020 */
[----:B--2---:R-:W-:Y:S01]  /*0650*/  IMAD R9, R9, R3, R0 ;  /* 0x0000000309097224 */ /* 0x004fe200078e0200 */
[----:B------:R-:W-:-:S03]  /*0660*/  DFMA R42, R18, R44, -R42 ;  /* 0x0000002c122a722b */ /* 0x000fc6000000082a */
[----:B------:R-:W-:Y:S02]  /*0670*/  IMAD.WIDE R48, R9, 0x10, R20 ;  /* 0x0000001009307825 */ /* 0x000fe400078e0214 */
[----:B------:R-:W2:Y:S01]  /*0680*/  LDG.E.U8 R9, desc[UR6][R26.64+0x40] ;  /* 0x000040061a097981 */ /* 0x000ea2000c1e1100 */
[-C--:B---3--:R-:W-:Y:S02]  /*0690*/  DMUL R40, R14, R6.reuse ;  /* 0x000000060e287228 */ /* 0x088fe40000000000 */
[----:B------:R-:W-:-:S06]  /*06a0*/  DMUL R6, R12, R6 ;  /* 0x000000060c067228 */ /* 0x000fcc0000000000 */
[----:B------:R-:W-:Y:S01]  /*06b0*/  DFMA R40, R12, R44, R40 ;  /* 0x0000002c0c28722b */ /* 0x000fe20000000028 */
[----:B----4-:R-:W-:-:S04]  /*06c0*/  IMAD R16, R16, UR16, R17 ;  /* 0x0000001010107c24 */ /* 0x010fc8000f8e0211 */
[----:B------:R-:W-:Y:S01]  /*06d0*/  IMAD R51, R5, R16, R0 ;  /* 0x0000001005337224 */ /* 0x000fe200078e0200 */
[----:B------:R-:W-:Y:S01]  /*06e0*/  DFMA R44, R14, R44, -R6 ;  /* 0x0000002c0e2c722b */ /* 0x000fe20000000806 */
[----:B------:R-:W3:Y:S02]  /*06f0*/  LDG.E.128 R16, desc[UR6][R48.64] ;  /* 0x0000000630107981 */ /* 0x000ee4000c1e1d00 */
[----:B------:R-:W-:Y:S01]  /*0700*/  IMAD.WIDE R50, R51, 0x8, R22 ;  /* 0x0000000833327825 */ /* 0x000fe200078e0216 */
[----:B------:R-:W-:Y:S01]  /*0710*/  DADD R6, R38, R46 ;  /* 0x0000000026067229 */ /* 0x000fe2000000002e */
[----:B------:R-:W4:Y:S04]  /*0720*/  LDG.E.128 R12, desc[UR6][R24.64] ;  /* 0x00000006180c7981 */ /* 0x000f28000c1e1d00 */
[----:B------:R-:W3:Y:S01]  /*0730*/  LDG.E.64 R46, desc[UR6][R50.64] ;  /* 0x00000006322e7981 */ /* 0x000ee2000c1e1b00 */
        /* <DEDUP_REMOVED lines=8> */
[-C--:B------:R-:W-:Y:S01]  /*07c0*/  DFMA R44, R14, R42.reuse, -R44 ;  /* 0x0000002a0e2c722b */ /* 0x080fe2000000082c */
[----:B------:R-:W2:Y:S01]  /*07d0*/  LDG.E.U8 R14, desc[UR6][R10.64+0x40] ;  /* 0x000040060a0e7981 */ /* 0x000ea2000c1e1100 */
[----:B------:R-:W-:-:S03]  /*07e0*/  DFMA R40, R12, R42, R40 ;  /* 0x0000002a0c28722b */ /* 0x000fc60000000028 */
[----:B------:R-:W4:Y:S01]  /*07f0*/  LDG.E.U16 R12, desc[UR6][R28.64+0x80] ;  /* 0x000080061c0c7981 */ /* 0x000f22000c1e1500 */
[-C--:B---3--:R-:W-:Y:S02]  /*0800*/  DMUL R48, R18, R38.reuse ;  /* 0x0000002612307228 */ /* 0x088fe40000000000 */
[----:B------:R-:W-:Y:S01]  /*0810*/  DMUL R46, R16, R38 ;  /* 0x00000026102e7228 */ /* 0x000fe20000000000 */
[----:B--2---:R-:W-:-:S05]  /*0820*/  IMAD R9, R14, UR16, R9 ;  /* 0x000000100e097c24 */ /* 0x004fca000f8e0209 */
[----:B------:R-:W-:Y:S01]  /*0830*/  DFMA R38, R16, R42, R48 ;  /* 0x0000002a1026722b */ /* 0x000fe20000000030 */
[--C-:B------:R-:W-:Y:S02]  /*0840*/  IMAD R9, R5, R9, R0.reuse ;  /* 0x0000000905097224 */ /* 0x100fe400078e0200 */
[----:B----4-:R-:W-:Y:S02]  /*0850*/  IMAD R13, R12, R3, R0 ;  /* 0x000000030c0d7224 */ /* 0x010fe400078e0200 */
[----:B------:R-:W-:-:S04]  /*0860*/  IMAD.WIDE R48, R9, 0x8, R22 ;  /* 0x0000000809307825 */ /* 0x000fc800078e0216 */
[----:B------:R-:W-:Y:S02]  /*0870*/  IMAD.WIDE R12, R13, 0x10, R20 ;  /* 0x000000100d0c7825 */ /* 0x000fe400078e0214 */
[----:B------:R-:W2:Y:S04]  /*0880*/  LDG.E.64 R48, desc[UR6][R48.64] ;  /* 0x0000000630307981 */ /* 0x000ea8000c1e1b00 */
[----:B------:R-:W2:Y:S01]  /*0890*/  LDG.E.128 R12, desc[UR6][R12.64] ;  /* 0x000000060c0c7981 */ /* 0x000ea2000c1e1d00 */
[----:B------:R-:W-:-:S03]  /*08a0*/  DFMA R46, R18, R42, -R46 ;  /* 0x0000002a122e722b */ /* 0x000fc6000000082e */
[----:B------:R-:W3:Y:S04]  /*08b0*/  LDG.E.128 R16, desc[UR6][R24.64+0x400] ;  /* 0x0004000618107981 */ /* 0x000ee8000c1e1d00 */
[----:B------:R0:W4:Y:S01]  /*08c0*/  LDG.E.128 R20, desc[UR6][R30.64+0x400] ;  /* 0x000400061e147981 */ /* 0x000122000c1e1d00 */
[----:B------:R-:W-:Y:S02]  /*08d0*/  DADD R44, R36, R44 ;  /* 0x00000000242c7229 */ /* 0x000fe4000000002c */
[----:B------:R-:W-:Y:S01]  /*08e0*/  DADD R34, R34, R38 ;  /* 0x0000000022227229 */ /* 0x000fe20000000026 */
[----:B------:R-:W-:Y:S01]  /*08f0*/  IADD3 R28, P1, PT, R28, 0x200, RZ ;  /* 0x000002001c1c7810 */ /* 0x000fe20007f3e0ff */
[----:B------:R-:W-:-:S04]  /*0900*/  VIADD R4, R4, 0x4 ;  /* 0x0000000404047836 */ /* 0x000fc80000000000 */
[----:B------:R-:W-:Y:S01]  /*0910*/  IMAD.X R29, RZ, RZ, R29, P1 ;  /* 0x000000ffff1d7224 */ /* 0x000fe200008e061d */
[----:B------:R-:W-:Y:S01]  /*0920*/  ISETP.NE.AND P1, PT, R4, RZ, PT ;  /* 0x000000ff0400720c */ /* 0x000fe20003f25270 */
[----:B------:R-:W-:Y:S02]  /*0930*/  DADD R6, R6, R40 ;  /* 0x0000000006067229 */ /* 0x000fe40000000028 */
[----:B------:R-:W-:Y:S01]  /*0940*/  DADD R32, R32, R46 ;  /* 0x0000000020207229 */ /* 0x000fe2000000002e */
[----:B------:R-:W-:Y:S02]  /*0950*/  IADD3 R26, P2, PT, R26, 0x100, RZ ;  /* 0x000001001a1a7810 */ /* 0x000fe40007f5e0ff */
[----:B0-----:R-:W-:Y:S02]  /*0960*/  IADD3 R30, P3, PT, R30, 0x1000, RZ ;  /* 0x000010001e1e7810 */ /* 0x001fe40007f7e0ff */
[----:B------:R-:W-:Y:S02]  /*0970*/  IADD3 R10, P4, PT, R10, 0x100, RZ ;  /* 0x000001000a0a7810 */ /* 0x000fe40007f9e0ff */
[----:B------:R-:W-:Y:S01]  /*0980*/  IADD3 R24, P5, PT, R24, 0x1000, RZ ;  /* 0x0000100018187810 */ /* 0x000fe20007fbe0ff */
[----:B------:R-:W-:-:S02]  /*0990*/  IMAD.X R27, RZ, RZ, R27, P2 ;  /* 0x000000ffff1b7224 */ /* 0x000fc400010e061b */
[----:B------:R-:W-:Y:S02]  /*09a0*/  IMAD.X R31, RZ, RZ, R31, P3 ;  /* 0x000000ffff1f7224 */ /* 0x000fe400018e061f */
[----:B------:R-:W-:Y:S02]  /*09b0*/  IMAD.X R11, RZ, RZ, R11, P4 ;  /* 0x000000ffff0b7224 */ /* 0x000fe400020e060b */
[----:B------:R-:W-:Y:S02]  /*09c0*/  IMAD.X R25, RZ, RZ, R25, P5 ;  /* 0x000000ffff197224 */ /* 0x000fe400028e0619 */
[----:B------:R-:W-:Y:S01]  /*09d0*/  VIADD R2, R2, 0x100 ;  /* 0x0000010002027836 */ /* 0x000fe20000000000 */
[C---:B--2---:R-:W-:Y:S02]  /*09e0*/  DMUL R14, R48.reuse, R14 ;  /* 0x0000000e300e7228 */ /* 0x044fe40000000000 */
[----:B------:R-:W-:-:S06]  /*09f0*/  DMUL R38, R48, R12 ;  /* 0x0000000c30267228 */ /* 0x000fcc0000000000 */
[-C--:B---3--:R-:W-:Y:S02]  /*0a00*/  DMUL R36, R18, R14.reuse ;  /* 0x0000000e12247228 */ /* 0x088fe40000000000 */
[----:B----4-:R-:W-:-:S06]  /*0a10*/  DMUL R12, R22, R14 ;  /* 0x0000000e160c7228 */ /* 0x010fcc0000000000 */
[C---:B------:R-:W-:Y:S02]  /*0a20*/  DFMA R36, R16.reuse, R38, R36 ;  /* 0x000000261024722b */ /* 0x040fe40000000024 */
[-C--:B------:R-:W-:Y:S02]  /*0a30*/  DMUL R16, R16, R14.reuse ;  /* 0x0000000e10107228 */ /* 0x080fe40000000000 */
[C---:B------:R-:W-:Y:S02]  /*0a40*/  DMUL R14, R20.reuse, R14 ;  /* 0x0000000e140e7228 */ /* 0x040fe40000000000 */
[----:B------:R-:W-:-:S04]  /*0a50*/  DFMA R12, R20, R38, R12 ;  /* 0x00000026140c722b */ /* 0x000fc8000000000c */
[-C--:B------:R-:W-:Y:S02]  /*0a60*/  DFMA R16, R18, R38.reuse, -R16 ;  /* 0x000000261210722b */ /* 0x080fe40000000810 */
[----:B------:R-:W-:Y:S02]  /*0a70*/  DFMA R14, R22, R38, -R14 ;  /* 0x00000026160e722b */ /* 0x000fe4000000080e */
[----:B------:R-:W-:Y:S02]  /*0a80*/  DADD R36, R6, R36 ;  /* 0x0000000006247229 */ /* 0x000fe40000000024 */
[----:B------:R-:W-:Y:S02]  /*0a90*/  DADD R34, R34, R12 ;  /* 0x0000000022227229 */ /* 0x000fe4000000000c */
[----:B------:R-:W-:Y:S02]  /*0aa0*/  DADD R6, R44, R16 ;  /* 0x000000002c067229 */ /* 0x000fe40000000010 */
[----:B------:R-:W-:Y:S01]  /*0ab0*/  DADD R32, R32, R14 ;  /* 0x0000000020207229 */ /* 0x000fe2000000000e */
[----:B------:R-:W-:Y:S10]  /*0ac0*/  @P1 BRA `(.L_x_18) ;  /* 0xfffffff800201947 */ /* 0x000ff4000383ffff */
.L_x_17:
[----:B------:R-:W-:Y:S05]  /*0ad0*/  BSYNC.RECONVERGENT B1 ;  /* 0x0000000000017941 */ /* 0x000fea0003800200 */
.L_x_16:
[----:B------:R-:W-:Y:S05]  /*0ae0*/  @!P0 BRA `(.L_x_15) ;  /* 0x0000000400d48947 */ /* 0x000fea0003800000 */
[----:B------:R-:W0:Y:S01]  /*0af0*/  S2R R4, SR_TID.X ;  /* 0x0000000000047919 */ /* 0x000e220000002100 */
[----:B------:R-:W-:Y:S01]  /*0b00*/  ISETP.NE.AND P0, PT, R8, 0x1, PT ;  /* 0x000000010800780c */ /* 0x000fe20003f05270 */
[----:B------:R-:W-:-:S12]  /*0b10*/  BSSY.RECONVERGENT B1, `(.L_x_19) ;  /* 0x0000045000017945 */ /* 0x000fd80003800200 */
[----:B------:R-:W-:Y:S05]  /*0b20*/  @!P0 BRA `(.L_x_20) ;  /* 0x00000004000c8947 */ /* 0x000fea0003800000 */
[----:B------:R-:W1:Y:S01]  /*0b30*/  LDCU.128 UR8, c[0x0][0x3c0] ;  /* 0x00007800ff0877ac */ /* 0x000e620008000c00 */
[----:B------:R-:W2:Y:S01]  /*0b40*/  LDC.64 R8, c[0x0][0x3b8] ;  /* 0x0000ee00ff087b82 */ /* 0x000ea20000000a00 */
[----:B------:R-:W3:Y:S07]  /*0b50*/  LDCU UR5, c[0x0][0x3e0] ;  /* 0x00007c00ff0577ac */ /* 0x000eee0008000800 */
[----:B------:R-:W4:Y:S08]  /*0b60*/  LDC.64 R18, c[0x0][0x3b0] ;  /* 0x0000ec00ff127b82 */ /* 0x000f300000000a00 */
[----:B------:R-:W5:Y:S01]  /*0b70*/  LDC.64 R16, c[0x0][0x3a8] ;  /* 0x0000ea00ff107b82 */ /* 0x000f620000000a00 */
[----:B-1----:R-:W-:-:S02]  /*0b80*/  IADD3 R10, P0, PT, R2, UR8, RZ ;  /* 0x00000008020a7c10 */ /* 0x002fc4000ff1e0ff */
[----:B------:R-:W-:-:S03]  /*0b90*/  IADD3 R12, P1, PT, R2, UR10, RZ ;  /* 0x0000000a020c7c10 */ /* 0x000fc6000ff3e0ff */
[----:B------:R-:W-:Y:S02]  /*0ba0*/  IMAD.X R11, RZ, RZ, UR9, P0 ;  /* 0x00000009ff0b7e24 */ /* 0x000fe400080e06ff */
[----:B------:R-:W-:Y:S01]  /*0bb0*/  IMAD.X R13, RZ, RZ, UR11, P1 ;  /* 0x0000000bff0d7e24 */ /* 0x000fe200088e06ff */
[----:B------:R-:W1:Y:S01]  /*0bc0*/  LDC.64 R44, c[0x0][0x398] ;  /* 0x0000e600ff2c7b82 */ /* 0x000e620000000a00 */
[C---:B--2---:R-:W-:Y:S01]  /*0bd0*/  IMAD.WIDE.U32 R8, R2.reuse, 0x2, R8 ;  /* 0x0000000202087825 */ /* 0x044fe200078e0008 */
[----:B------:R-:W3:Y:S04]  /*0be0*/  LDG.E.U8 R15, desc[UR6][R10.64] ;  /* 0x000000060a0f7981 */ /* 0x000ee8000c1e1100 */
[----:B------:R-:W3:Y:S02]  /*0bf0*/  LDG.E.U8 R24, desc[UR6][R12.64] ;  /* 0x000000060c187981 */ /* 0x000ee4000c1e1100 */
[----:B------:R-:W2:Y:S02]  /*0c00*/  LDC.64 R42, c[0x0][0x3a0] ;  /* 0x0000e800ff2a7b82 */ /* 0x000ea40000000a00 */
[----:B------:R-:W4:Y:S04]  /*0c10*/  LDG.E.U16 R14, desc[UR6][R8.64] ;  /* 0x00000006080e7981 */ /* 0x000f28000c1e1500 */
[----:B------:R-:W5:Y:S04]  /*0c20*/  LDG.E.U8 R20, desc[UR6][R10.64+0x40] ;  /* 0x000040060a147981 */ /* 0x000f68000c1e1100 */
[----:B------:R-:W5:Y:S04]  /*0c30*/  LDG.E.U8 R21, desc[UR6][R12.64+0x40] ;  /* 0x000040060c157981 */ /* 0x000f68000c1e1100 */
[----:B------:R-:W5:Y:S01]  /*0c40*/  LDG.E.U16 R22, desc[UR6][R8.64+0x80] ;  /* 0x0000800608167981 */ /* 0x000f62000c1e1500 */
[----:B-1----:R-:W-:-:S04]  /*0c50*/  IMAD.WIDE.U32 R44, R2, 0x10, R44 ;  /* 0x00000010022c7825 */ /* 0x002fc800078e002c */
[----:B--2---:R-:W-:-:S05]  /*0c60*/  IMAD.WIDE.U32 R42, R2, 0x10, R42 ;  /* 0x00000010022a7825 */ /* 0x004fca00078e002a */
[----:B------:R-:W2:Y:S01]  /*0c70*/  LDG.E.128 R28, desc[UR6][R42.64+0x400] ;  /* 0x000400062a1c7981 */ /* 0x000ea2000c1e1d00 */
[----:B---3--:R-:W-:-:S04]  /*0c80*/  IMAD R15, R24, UR5, R15 ;  /* 0x00000005180f7c24 */ /* 0x008fc8000f8e020f */
[--C-:B------:R-:W-:Y:S02]  /*0c90*/  IMAD R15, R5, R15, R0.reuse ;  /* 0x0000000f050f7224 */ /* 0x100fe400078e0200 */
[----:B----4-:R-:W-:Y:S02]  /*0ca0*/  IMAD R25, R14, R3, R0 ;  /* 0x000000030e197224 */ /* 0x010fe400078e0200 */
[----:B------:R-:W-:Y:S02]  /*0cb0*/  IMAD.WIDE R40, R15, 0x8, R18 ;  /* 0x000000080f287825 */ /* 0x000fe400078e0212 */
[----:B------:R-:W3:Y:S02]  /*0cc0*/  LDG.E.128 R12, desc[UR6][R44.64] ;  /* 0x000000062c0c7981 */ /* 0x000ee4000c1e1d00 */
[----:B-----5:R-:W-:Y:S02]  /*0cd0*/  IMAD.WIDE R24, R25, 0x10, R16 ;  /* 0x0000001019187825 */ /* 0x020fe400078e0210 */
[----:B------:R-:W4:Y:S04]  /*0ce0*/  LDG.E.64 R40, desc[UR6][R40.64] ;  /* 0x0000000628287981 */ /* 0x000f28000c1e1b00 */
[----:B------:R-:W4:Y:S01]  /*0cf0*/  LDG.E.128 R8, desc[UR6][R24.64] ;  /* 0x0000000618087981 */ /* 0x000f22000c1e1d00 */
[----:B------:R-:W-:-:S02]  /*0d00*/  IMAD R20, R21, UR5, R20 ;  /* 0x0000000515147c24 */ /* 0x000fc4000f8e0214 */
[--C-:B------:R-:W-:Y:S02]  /*0d10*/  IMAD R21, R22, R3, R0.reuse ;  /* 0x0000000316157224 */ /* 0x100fe400078e0200 */
[----:B------:R-:W-:Y:S02]  /*0d20*/  IMAD R39, R5, R20, R0 ;  /* 0x0000001405277224 */ /* 0x000fe400078e0200 */
[----:B------:R-:W-:Y:S01]  /*0d30*/  IMAD.WIDE R20, R21, 0x10, R16 ;  /* 0x0000001015147825 */ /* 0x000fe200078e0210 */
[----:B------:R-:W5:Y:S03]  /*0d40*/  LDG.E.128 R24, desc[UR6][R44.64+0x400] ;  /* 0x000400062c187981 */ /* 0x000f66000c1e1d00 */
[----:B------:R-:W-:Y:S02]  /*0d50*/  IMAD.WIDE R38, R39, 0x8, R18 ;  /* 0x0000000827267825 */ /* 0x000fe400078e0212 */
[----:B------:R-:W2:Y:S04]  /*0d60*/  LDG.E.128 R16, desc[UR6][R42.64] ;  /* 0x000000062a107981 */ /* 0x000ea8000c1e1d00 */
[----:B------:R-:W5:Y:S04]  /*0d70*/  LDG.E.128 R20, desc[UR6][R20.64] ;  /* 0x0000000614147981 */ /* 0x000f68000c1e1d00 */
[----:B------:R-:W5:Y:S01]  /*0d80*/  LDG.E.64 R38, desc[UR6][R38.64] ;  /* 0x0000000626267981 */ /* 0x000f62000c1e1b00 */
[----:B------:R-:W-:Y:S01]  /*0d90*/  VIADD R2, R2, 0x80 ;  /* 0x0000008002027836 */ /* 0x000fe20000000000 */
[----:B----4-:R-:W-:-:S02]  /*0da0*/  DMUL R10, R40, R10 ;  /* 0x0000000a280a7228 */ /* 0x010fc40000000000 */
[----:B------:R-:W-:-:S06]  /*0db0*/  DMUL R40, R40, R8 ;  /* 0x0000000828287228 */ /* 0x000fcc0000000000 */
[----:B---3--:R-:W-:-:S08]  /*0dc0*/  DMUL R8, R14, R10 ;  /* 0x0000000a0e087228 */ /* 0x008fd00000000000 */
[C---:B------:R-:W-:Y:S02]  /*0dd0*/  DFMA R8, R12.reuse, R40, R8 ;  /* 0x000000280c08722b */ /* 0x040fe40000000008 */
[----:B------:R-:W-:Y:S02]  /*0de0*/  DMUL R12, R12, R10 ;  /* 0x0000000a0c0c7228 */ /* 0x000fe40000000000 */
[----:B-----5:R-:W-:-:S06]  /*0df0*/  DMUL R22, R38, R22 ;  /* 0x0000001626167228 */ /* 0x020fcc0000000000 */
[----:B------:R-:W-:Y:S02]  /*0e00*/  DFMA R12, R14, R40, -R12 ;  /* 0x000000280e0c722b */ /* 0x000fe4000000080c */
[-C--:B--2---:R-:W-:Y:S02]  /*0e10*/  DMUL R14, R18, R10.reuse ;  /* 0x0000000a120e7228 */ /* 0x084fe40000000000 */
[----:B------:R-:W-:Y:S02]  /*0e20*/  DMUL R10, R16, R10 ;  /* 0x0000000a100a7228 */ /* 0x000fe40000000000 */
[----:B------:R-:W-:Y:S02]  /*0e30*/  DADD R8, R36, R8 ;  /* 0x0000000024087229 */ /* 0x000fe40000000008 */
[----:B------:R-:W-:Y:S02]  /*0e40*/  DADD R6, R6, R12 ;  /* 0x0000000006067229 */ /* 0x000fe4000000000c */
[----:B------:R-:W-:-:S02]  /*0e50*/  DFMA R14, R16, R40, R14 ;  /* 0x00000028100e722b */ /* 0x000fc4000000000e */
[-C--:B------:R-:W-:Y:S02]  /*0e60*/  DMUL R36, R26, R22.reuse ;  /* 0x000000161a247228 */ /* 0x080fe40000000000 */
[-C--:B------:R-:W-:Y:S02]  /*0e70*/  DMUL R12, R30, R22.reuse ;  /* 0x000000161e0c7228 */ /* 0x080fe40000000000 */
[----:B------:R-:W-:Y:S02]  /*0e80*/  DMUL R16, R28, R22 ;  /* 0x000000161c107228 */ /* 0x000fe40000000000 */
[----:B------:R-:W-:Y:S02]  /*0e90*/  DMUL R20, R38, R20 ;  /* 0x0000001426147228 */ /* 0x000fe40000000000 */
[----:B------:R-:W-:Y:S02]  /*0ea0*/  DFMA R10, R18, R40, -R10 ;  /* 0x00000028120a722b */ /* 0x000fe4000000080a */
[----:B------:R-:W-:-:S02]  /*0eb0*/  DMUL R22, R24, R22 ;  /* 0x0000001618167228 */ /* 0x000fc40000000000 */
[----:B------:R-:W-:Y:S02]  /*0ec0*/  DADD R14, R34, R14 ;  /* 0x00000000220e7229 */ /* 0x000fe4000000000e */
[-C--:B------:R-:W-:Y:S02]  /*0ed0*/  DFMA R36, R24, R20.reuse, R36 ;  /* 0x000000141824722b */ /* 0x080fe40000000024 */
[-C--:B------:R-:W-:Y:S02]  /*0ee0*/  DFMA R12, R28, R20.reuse, R12 ;  /* 0x000000141c0c722b */ /* 0x080fe4000000000c */
[-C--:B------:R-:W-:Y:S02]  /*0ef0*/  DFMA R16, R30, R20.reuse, -R16 ;  /* 0x000000141e10722b */ /* 0x080fe40000000810 */
[----:B------:R-:W-:Y:S02]  /*0f00*/  DADD R10, R32, R10 ;  /* 0x00000000200a7229 */ /* 0x000fe4000000000a */
[----:B------:R-:W-:-:S02]  /*0f10*/  DFMA R22, R26, R20, -R22 ;  /* 0x000000141a16722b */ /* 0x000fc40000000816 */
[----:B------:R-:W-:Y:S02]  /*0f20*/  DADD R36, R8, R36 ;  /* 0x0000000008247229 */ /* 0x000fe40000000024 */
[----:B------:R-:W-:Y:S02]  /*0f30*/  DADD R34, R14, R12 ;  /* 0x000000000e227229 */ /* 0x000fe4000000000c */
[----:B------:R-:W-:Y:S02]  /*0f40*/  DADD R32, R10, R16 ;  /* 0x000000000a207229 */ /* 0x000fe40000000010 */
[----:B------:R-:W-:-:S11]  /*0f50*/  DADD R6, R6, R22 ;  /* 0x0000000006067229 */ /* 0x000fd60000000016 */
.L_x_20:
[----:B------:R-:W-:Y:S05]  /*0f60*/  BSYNC.RECONVERGENT B1 ;  /* 0x0000000000017941 */ /* 0x000fea0003800200 */
.L_x_19:
[----:B------:R-:W1:Y:S01]  /*0f70*/  LDCU UR5, c[0x0][0x3dc] ;  /* 0x00007b80ff0577ac */ /* 0x000e620008000800 */
[----:B0-----:R-:W-:-:S05]  /*0f80*/  LOP3.LUT R4, RZ, R4, RZ, 0x33, !PT ;  /* 0x00000004ff047212 */ /* 0x001fca00078e33ff */
[----:B-1----:R-:W-:-:S05]  /*0f90*/  VIADD R4, R4, UR5 ;  /* 0x0000000504047c36 */ /* 0x002fca0008000000 */
[----:B------:R-:W-:-:S13]  /*0fa0*/  LOP3.LUT P0, RZ, R4, 0x40, RZ, 0xc0, !PT ;  /* 0x0000004004ff7812 */ /* 0x000fda000780c0ff */
[----:B------:R-:W-:Y:S05]  /*0fb0*/  @P0 BRA `(.L_x_15) ;  /* 0x0000000000a00947 */ /* 0x000fea0003800000 */
[----:B------:R-:W0:Y:S01]  /*0fc0*/  LDCU.128 UR8, c[0x0][0x3c0] ;  /* 0x00007800ff0877ac */ /* 0x000e220008000c00 */
[----:B------:R-:W1:Y:S01]  /*0fd0*/  LDC.64 R8, c[0x0][0x3b8] ;  /* 0x0000ee00ff087b82 */ /* 0x000e620000000a00 */
[----:B------:R-:W2:Y:S07]  /*0fe0*/  LDCU UR5, c[0x0][0x3e0] ;  /* 0x00007c00ff0577ac */ /* 0x000eae0008000800 */
[----:B------:R-:W3:Y:S08]  /*0ff0*/  LDC.64 R20, c[0x0][0x3a8] ;  /* 0x0000ea00ff147b82 */ /* 0x000ef00000000a00 */
[----:B------:R-:W4:Y:S01]  /*1000*/  LDC.64 R18, c[0x0][0x3b0] ;  /* 0x0000ec00ff127b82 */ /* 0x000f220000000a00 */
[----:B0-----:R-:W-:-:S02]  /*1010*/  IADD3 R16, P1, PT, R2, UR10, RZ ;  /* 0x0000000a02107c10 */ /* 0x001fc4000ff3e0ff */
[----:B------:R-:W-:-:S03]  /*1020*/  IADD3 R10, P0, PT, R2, UR8, RZ ;  /* 0x00000008020a7c10 */ /* 0x000fc6000ff1e0ff */
[----:B------:R-:W-:Y:S02]  /*1030*/  IMAD.X R17, RZ, RZ, UR11, P1 ;  /* 0x0000000bff117e24 */ /* 0x000fe400088e06ff */
[----:B------:R-:W-:Y:S01]  /*1040*/  IMAD.X R11, RZ, RZ, UR9, P0 ;  /* 0x00000009ff0b7e24 */ /* 0x000fe200080e06ff */
[----:B------:R-:W0:Y:S01]  /*1050*/  LDC.64 R14, c[0x0][0x398] ;  /* 0x0000e600ff0e7b82 */ /* 0x000e220000000a00 */
[C---:B-1----:R-:W-:Y:S02]  /*1060*/  IMAD.WIDE.U32 R8, R2.reuse, 0x2, R8 ;  /* 0x0000000202087825 */ /* 0x042fe400078e0008 */
[----:B------:R-:W2:Y:S04]  /*1070*/  LDG.E.U8 R17, desc[UR6][R16.64] ;  /* 0x0000000610117981 */ /* 0x000ea8000c1e1100 */
[----:B------:R-:W2:Y:S01]  /*1080*/  LDG.E.U8 R10, desc[UR6][R10.64] ;  /* 0x000000060a0a7981 */ /* 0x000ea2000c1e1100 */
[----:B------:R-:W1:Y:S03]  /*1090*/  LDC.64 R12, c[0x0][0x3a0] ;  /* 0x0000e800ff0c7b82 */ /* 0x000e660000000a00 */
[----:B------:R-:W5:Y:S01]  /*10a0*/  LDG.E.U16 R8, desc[UR6][R8.64] ;  /* 0x0000000608087981 */ /* 0x000f62000c1e1500 */
[----:B0-----:R-:W-:-:S04]  /*10b0*/  IMAD.WIDE.U32 R14, R2, 0x10, R14 ;  /* 0x00000010020e7825 */ /* 0x001fc800078e000e */
[----:B--2---:R-:W-:Y:S02]  /*10c0*/  IMAD R4, R17, UR5, R10 ;  /* 0x0000000511047c24 */ /* 0x004fe4000f8e020a */
[--C-:B-----5:R-:W-:Y:S02]  /*10d0*/  IMAD R3, R8, R3, R0.reuse ;  /* 0x0000000308037224 */ /* 0x120fe400078e0200 */
[----:B------:R-:W-:Y:S02]  /*10e0*/  IMAD R5, R5, R4, R0 ;  /* 0x0000000405057224 */ /* 0x000fe400078e0200 */
[----:B---3--:R-:W-:-:S04]  /*10f0*/  IMAD.WIDE R10, R3, 0x10, R20 ;  /* 0x00000010030a7825 */ /* 0x008fc800078e0214 */
[----:B----4-:R-:W-:Y:S02]  /*1100*/  IMAD.WIDE R4, R5, 0x8, R18 ;  /* 0x0000000805047825 */ /* 0x010fe400078e0212 */
[----:B------:R-:W2:Y:S02]  /*1110*/  LDG.E.128 R8, desc[UR6][R10.64] ;  /* 0x000000060a087981 */ /* 0x000ea4000c1e1d00 */
[----:B-1----:R-:W-:Y:S02]  /*1120*/  IMAD.WIDE.U32 R16, R2, 0x10, R12 ;  /* 0x0000001002107825 */ /* 0x002fe400078e000c */
[----:B------:R-:W2:Y:S04]  /*1130*/  LDG.E.64 R4, desc[UR6][R4.64] ;  /* 0x0000000604047981 */ /* 0x000ea8000c1e1b00 */
[----:B------:R-:W3:Y:S04]  /*1140*/  LDG.E.128 R12, desc[UR6][R14.64] ;  /* 0x000000060e0c7981 */ /* 0x000ee8000c1e1d00 */
[----:B------:R-:W4:Y:S01]  /*1150*/  LDG.E.128 R16, desc[UR6][R16.64] ;  /* 0x0000000610107981 */ /* 0x000f22000c1e1d00 */
[----:B--2---:R-:W-:-:S02]  /*1160*/  DMUL R2, R4, R10 ;  /* 0x0000000a04027228 */ /* 0x004fc40000000000 */
[----:B------:R-:W-:-:S06]  /*1170*/  DMUL R8, R4, R8 ;  /* 0x0000000804087228 */ /* 0x000fcc0000000000 */
[-C--:B---3--:R-:W-:Y:S02]  /*1180*/  DMUL R20, R14, R2.reuse ;  /* 0x000000020e147228 */ /* 0x088fe40000000000 */
[-C--:B----4-:R-:W-:Y:S02]  /*1190*/  DMUL R22, R18, R2.reuse ;  /* 0x0000000212167228 */ /* 0x090fe40000000000 */
[-C--:B------:R-:W-:Y:S02]  /*11a0*/  DMUL R24, R16, R2.reuse ;  /* 0x0000000210187228 */ /* 0x080fe40000000000 */
[C---:B------:R-:W-:Y:S02]  /*11b0*/  DMUL R2, R12.reuse, R2 ;  /* 0x000000020c027228 */ /* 0x040fe40000000000 */
[-C--:B------:R-:W-:Y:S02]  /*11c0*/  DFMA R20, R12, R8.reuse, R20 ;  /* 0x000000080c14722b */ /* 0x080fe40000000014 */
[----:B------:R-:W-:-:S02]  /*11d0*/  DFMA R22, R16, R8, R22 ;  /* 0x000000081016722b */ /* 0x000fc40000000016 */
[-C--:B------:R-:W-:Y:S02]  /*11e0*/  DFMA R24, R18, R8.reuse, -R24 ;  /* 0x000000081218722b */ /* 0x080fe40000000818 */
[----:B------:R-:W-:Y:S02]  /*11f0*/  DFMA R2, R14, R8, -R2 ;  /* 0x000000080e02722b */ /* 0x000fe40000000802 */
[----:B------:R-:W-:Y:S02]  /*1200*/  DADD R36, R36, R20 ;  /* 0x0000000024247229 */ /* 0x000fe40000000014 */
[----:B------:R-:W-:Y:S02]  /*1210*/  DADD R34, R34, R22 ;  /* 0x0000000022227229 */ /* 0x000fe40000000016 */
[----:B------:R-:W-:Y:S02]  /*1220*/  DADD R32, R32, R24 ;  /* 0x0000000020207229 */ /* 0x000fe40000000018 */
[----:B------:R-:W-:-:S11]  /*1230*/  DADD R6, R6, R2 ;  /* 0x0000000006067229 */ /* 0x000fd60000000002 */
.L_x_15:
[----:B------:R-:W-:Y:S05]  /*1240*/  BSYNC.RECONVERGENT B0 ;  /* 0x0000000000007941 */ /* 0x000fea0003800200 */
.L_x_14:
[----:B------:R-:W0:Y:S01]  /*1250*/  S2R R2, SR_TID.X ;  /* 0x0000000000027919 */ /* 0x000e220000002100 */
[----:B------:R-:W1:Y:S01]  /*1260*/  S2UR UR5, SR_CgaCtaId ;  /* 0x00000000000579c3 */ /* 0x000e620000008800 */
[----:B------:R-:W-:Y:S01]  /*1270*/  UMOV UR4, 0x400 ;  /* 0x0000040000047882 */ /* 0x000fe20000000000 */
[----:B------:R-:W-:Y:S01]  /*1280*/  BSSY.RECONVERGENT B0, `(.L_x_21) ;  /* 0x0000061000007945 */ /* 0x000fe20003800200 */
[----:B-1----:R-:W-:Y:S01]  /*1290*/  ULEA UR4, UR5, UR4, 0x18 ;  /* 0x0000000405047291 */ /* 0x002fe2000f8ec0ff */
[----:B0-----:R-:W-:-:S05]  /*12a0*/  ISETP.GT.U32.AND P0, PT, R2, 0x1f, PT ;  /* 0x0000001f0200780c */ /* 0x001fca0003f04070 */
[----:B------:R-:W-:Y:S02]  /*12b0*/  LEA R3, R2, UR4, 0x3 ;  /* 0x0000000402037c11 */ /* 0x000fe4000f8e18ff */
[----:B------:R-:W-:-:S03]  /*12c0*/  P2R R4, PR, RZ, 0x1 ;  /* 0x00000001ff047803 */ /* 0x000fc60000000000 */
[----:B------:R0:W-:Y:S04]  /*12d0*/  STS.64 [R3], R36 ;  /* 0x0000002403007388 */ /* 0x0001e80000000a00 */
[----:B------:R0:W-:Y:S01]  /*12e0*/  STS.64 [R3+0x200], R6 ;  /* 0x0002000603007388 */ /* 0x0001e20000000a00 */
[----:B------:R-:W-:Y:S06]  /*12f0*/  BAR.SYNC.DEFER_BLOCKING 0x0 ;  /* 0x0000000000007b1d */ /* 0x000fec0000010000 */
[----:B------:R-:W-:Y:S05]  /*1300*/  @P0 BRA `(.L_x_22) ;  /* 0x0000000000b80947 */ /* 0x000fea0003800000 */
[----:B------:R-:W-:Y:S01]  /*1310*/  LDS.64 R4, [R3+0x100] ;  /* 0x0001000003047984 */ /* 0x000fe20000000a00 */
[C---:B------:R-:W-:Y:S02]  /*1320*/  ISETP.GT.U32.AND P0, PT, R2.reuse, 0xf, PT ;  /* 0x0000000f0200780c */ /* 0x040fe40003f04070 */
[C---:B------:R-:W-:Y:S01]  /*1330*/  ISETP.GT.U32.AND P1, PT, R2.reuse, 0x7, PT ;  /* 0x000000070200780c */ /* 0x040fe20003f24070 */
[----:B------:R-:W1:Y:S01]  /*1340*/  LDS.64 R8, [R3] ;  /* 0x0000000003087984 */ /* 0x000e620000000a00 */
[C---:B------:R-:W-:Y:S02]  /*1350*/  ISETP.NE.AND P6, PT, R2.reuse, RZ, PT ;  /* 0x000000ff0200720c */ /* 0x040fe40003fc5270 */
[----:B------:R-:W-:Y:S02]  /*1360*/  ISETP.LT.U32.AND P2, PT, R2, 0x8, PT ;  /* 0x000000080200780c */ /* 0x000fe40003f41070 */
[----:B------:R-:W-:Y:S02]  /*1370*/  PLOP3.LUT P3, PT, PT, PT, PT, 0x8, 0x80 ;  /* 0x000000000080781c */ /* 0x000fe40003f6e170 */
[----:B------:R-:W-:-:S02]  /*1380*/  P2R R19, PR, RZ, 0x4 ;  /* 0x00000004ff137803 */ /* 0x000fc40000000000 */
[----:B------:R-:W-:Y:S02]  /*1390*/  PLOP3.LUT P2, PT, PT, PT, PT, 0x8, 0x80 ;  /* 0x000000000080781c */ /* 0x000fe40003f4e170 */
[----:B------:R-:W-:Y:S02]  /*13a0*/  PLOP3.LUT P4, PT, PT, PT, PT, 0x8, 0x80 ;  /* 0x000000000080781c */ /* 0x000fe40003f8e170 */
[----:B------:R-:W-:Y:S01]  /*13b0*/  PLOP3.LUT P5, PT, PT, PT, PT, 0x8, 0x80 ;  /* 0x000000000080781c */ /* 0x000fe20003fae170 */
[----:B-1----:R-:W-:-:S07]  /*13c0*/  DADD R4, R4, R8 ;  /* 0x0000000004047229 */ /* 0x002fce0000000008 */
[----:B------:R-:W-:Y:S04]  /*13d0*/  STS.64 [R3], R4 ;  /* 0x0000000403007388 */ /* 0x000fe80000000a00 */
[----:B------:R-:W-:Y:S04]  /*13e0*/  @!P0 LDS.64 R8, [R3+0x80] ;  /* 0x0000800003088984 */ /* 0x000fe80000000a00 */
[----:B------:R-:W1:Y:S02]  /*13f0*/  @!P0 LDS.64 R10, [R3] ;  /* 0x00000000030a8984 */ /* 0x000e640000000a00 */
[----:B-1----:R-:W-:-:S07]  /*1400*/  @!P0 DADD R8, R8, R10 ;  /* 0x0000000008088229 */ /* 0x002fce000000000a */
[----:B------:R-:W-:Y:S01]  /*1410*/  @!P0 STS.64 [R3], R8 ;  /* 0x0000000803008388 */ /* 0x000fe20000000a00 */
[----:B------:R-:W-:-:S03]  /*1420*/  ISETP.GT.U32.AND P0, PT, R2, 0x3, PT ;  /* 0x000000030200780c */ /* 0x000fc60003f04070 */
        /* <DEDUP_REMOVED lines=9> */
[----:B------:R-:W-:-:S03]  /*14c0*/  ISETP.LT.U32.AND P0, PT, R2, 0x10, PT ;  /* 0x000000100200780c */ /* 0x000fc60003f01070 */
[----:B------:R-:W-:Y:S01]  /*14d0*/  @!P1 LDS.64 R8, [R3+0x10] ;  /* 0x0000100003089984 */ /* 0x000fe20000000a00 */
[----:B------:R-:W-:Y:S02]  /*14e0*/  P2R R18, PR, RZ, 0x1 ;  /* 0x00000001ff127803 */ /* 0x000fe40000000000 */
[----:B------:R-:W-:Y:S01]  /*14f0*/  ISETP.LT.U32.AND P0, PT, R2, 0x2, PT ;  /* 0x000000020200780c */ /* 0x000fe20003f01070 */
[----:B------:R-:W1:Y:S03]  /*1500*/  @!P1 LDS.64 R12, [R3] ;  /* 0x00000000030c9984 */ /* 0x000e660000000a00 */
[----:B------:R-:W-:Y:S02]  /*1510*/  P2R R20, PR, RZ, 0x1 ;  /* 0x00000001ff147803 */ /* 0x000fe40000000000 */
[----:B------:R-:W-:Y:S01]  /*1520*/  PLOP3.LUT P0, PT, PT, PT, PT, 0x8, 0x80 ;  /* 0x000000000080781c */ /* 0x000fe20003f0e170 */
[----:B-1----:R-:W-:-:S07]  /*1530*/  @!P1 DADD R8, R8, R12 ;  /* 0x0000000008089229 */ /* 0x002fce000000000c */
[----:B------:R2:W-:Y:S01]  /*1540*/  @!P1 STS.64 [R3], R8 ;  /* 0x0000000803009388 */ /* 0x0005e20000000a00 */
[----:B------:R-:W-:-:S04]  /*1550*/  ISETP.LT.U32.AND P1, PT, R2, 0x4, PT ;  /* 0x000000040200780c */ /* 0x000fc80003f21070 */
[----:B------:R-:W-:Y:S02]  /*1560*/  P2R R14, PR, RZ, 0x2 ;  /* 0x00000002ff0e7803 */ /* 0x000fe40000000000 */
[----:B------:R-:W-:Y:S01]  /*1570*/  PLOP3.LUT P1, PT, PT, PT, PT, 0x8, 0x80 ;  /* 0x000000000080781c */ /* 0x000fe20003f2e170 */
[----:B------:R-:W-:-:S12]  /*1580*/  @P6 BRA `(.L_x_23) ;  /* 0x0000000000c06947 */ /* 0x000fd80003800000 */
[----:B------:R-:W-:Y:S01]  /*1590*/  LDS.64 R4, [UR4+0x8] ;  /* 0x00000804ff047984 */ /* 0x000fe20008000a00 */
[----:B------:R-:W-:-:S03]  /*15a0*/  PLOP3.LUT P0, PT, PT, PT, PT, 0x80, 0x8 ;  /* 0x000000000008781c */ /* 0x000fc60003f0f070 */
[----:B--2---:R-:W1:Y:S02]  /*15b0*/  LDS.64 R8, [UR4] ;  /* 0x00000004ff087984 */ /* 0x004e640008000a00 */
[----:B-1----:R-:W-:-:S07]  /*15c0*/  DADD R4, R4, R8 ;  /* 0x0000000004047229 */ /* 0x002fce0000000008 */
[----:B------:R3:W-:Y:S01]  /*15d0*/  STS.64 [UR4], R4 ;  /* 0x00000004ff007988 */ /* 0x0007e20008000a04 */
[----:B------:R-:W-:Y:S05]  /*15e0*/  BRA `(.L_x_23) ;  /* 0x0000000000a87947 */ /* 0x000fea0003800000 */
.L_x_22:
[----:B------:R-:W-:Y:S01]  /*15f0*/  LDS.64 R4, [R3+0x100] ;  /* 0x0001000003047984 */ /* 0x000fe20000000a00 */
[C---:B------:R-:W-:Y:S02]  /*1600*/  ISETP.GE.U32.AND P0, PT, R2.reuse, 0x30, PT ;  /* 0x000000300200780c */ /* 0x040fe40003f06070 */
[C---:B------:R-:W-:Y:S01]  /*1610*/  ISETP.GE.U32.AND P1, PT, R2.reuse, 0x38, PT ;  /* 0x000000380200780c */ /* 0x040fe20003f26070 */
[----:B------:R-:W1:Y:S01]  /*1620*/  LDS.64 R8, [R3+0x200] ;  /* 0x0002000003087984 */ /* 0x000e620000000a00 */
[C---:B------:R-:W-:Y:S02]  /*1630*/  ISETP.GE.U32.AND P2, PT, R2.reuse, 0x3e, PT ;  /* 0x0000003e0200780c */ /* 0x040fe40003f46070 */
[----:B------:R-:W-:Y:S02]  /*1640*/  PLOP3.LUT P6, PT, PT, PT, PT, 0x8, 0x80 ;  /* 0x000000000080781c */ /* 0x000fe40003fce170 */
[----:B------:R-:W-:Y:S02]  /*1650*/  ISETP.GT.U32.AND P5, PT, R2, 0x2f, PT ;  /* 0x0000002f0200780c */ /* 0x000fe40003fa4070 */
[----:B------:R-:W-:-:S02]  /*1660*/  P2R R19, PR, RZ, 0x40 ;  /* 0x00000040ff137803 */ /* 0x000fc40000000000 */
[----:B------:R-:W-:Y:S02]  /*1670*/  PLOP3.LUT P6, PT, PT, PT, PT, 0x8, 0x80 ;  /* 0x000000000080781c */ /* 0x000fe40003fce170 */
[C---:B------:R-:W-:Y:S02]  /*1680*/  ISETP.GT.U32.AND P4, PT, R2.reuse, 0x37, PT ;  /* 0x000000370200780c */ /* 0x040fe40003f84070 */
[----:B------:R-:W-:Y:S02]  /*1690*/  ISETP.GT.U32.AND P3, PT, R2, 0x3b, PT ;  /* 0x0000003b0200780c */ /* 0x000fe40003f64070 */
[----:B------:R-:W-:Y:S01]  /*16a0*/  P2R R20, PR, RZ, 0x40 ;  /* 0x00000040ff147803 */ /* 0x000fe20000000000 */
[----:B-1----:R-:W-:-:S07]  /*16b0*/  DADD R4, R4, R8 ;  /* 0x0000000004047229 */ /* 0x002fce0000000008 */
[----:B------:R-:W-:Y:S04]  /*16c0*/  STS.64 [R3+0x200], R4 ;  /* 0x0002000403007388 */ /* 0x000fe80000000a00 */
[----:B------:R-:W-:Y:S04]  /*16d0*/  @P0 LDS.64 R8, [R3+0x180] ;  /* 0x0001800003080984 */ /* 0x000fe80000000a00 */
[----:B------:R-:W1:Y:S02]  /*16e0*/  @P0 LDS.64 R10, [R3+0x200] ;  /* 0x00020000030a0984 */ /* 0x000e640000000a00 */
[----:B-1----:R-:W-:-:S07]  /*16f0*/  @P0 DADD R8, R8, R10 ;  /* 0x0000000008080229 */ /* 0x002fce000000000a */
[----:B------:R-:W-:Y:S01]  /*1700*/  @P0 STS.64 [R3+0x200], R8 ;  /* 0x0002000803000388 */ /* 0x000fe20000000a00 */
[----:B------:R-:W-:-:S03]  /*1710*/  ISETP.GE.U32.AND P0, PT, R2, 0x3c, PT ;  /* 0x0000003c0200780c */ /* 0x000fc60003f06070 */
        /* <DEDUP_REMOVED lines=9> */
[----:B------:R-:W-:-:S03]  /*17b0*/  PLOP3.LUT P0, PT, PT, PT, PT, 0x8, 0x80 ;  /* 0x000000000080781c */ /* 0x000fc60003f0e170 */
[----:B------:R-:W-:Y:S01]  /*17c0*/  @P2 LDS.64 R8, [R3+0x1f0] ;  /* 0x0001f00003082984 */ /* 0x000fe20000000a00 */
[----:B------:R-:W-:Y:S02]  /*17d0*/  P2R R18, PR, RZ, 0x1 ;  /* 0x00000001ff127803 */ /* 0x000fe40000000000 */
[----:B------:R-:W-:Y:S01]  /*17e0*/  PLOP3.LUT P0, PT, PT, PT, PT, 0x8, 0x80 ;  /* 0x000000000080781c */ /* 0x000fe20003f0e170 */
[----:B------:R-:W1:Y:S03]  /*17f0*/  @P2 LDS.64 R12, [R3+0x200] ;  /* 0x00020000030c2984 */ /* 0x000e660000000a00 */
[----:B------:R-:W-:Y:S02]  /*1800*/  P2R R14, PR, RZ, 0x1 ;  /* 0x00000001ff0e7803 */ /* 0x000fe40000000000 */
[----:B------:R-:W-:Y:S01]  /*1810*/  PLOP3.LUT P0, PT, PT, PT, PT, 0x8, 0x80 ;  /* 0x000000000080781c */ /* 0x000fe20003f0e170 */
[----:B-1----:R-:W-:-:S07]  /*1820*/  @P2 DADD R8, R8, R12 ;  /* 0x0000000008082229 */ /* 0x002fce000000000c */
[----:B------:R-:W-:Y:S01]  /*1830*/  @P2 STS.64 [R3+0x200], R8 ;  /* 0x0002000803002388 */ /* 0x000fe20000000a00 */
[----:B------:R-:W-:-:S03]  /*1840*/  ISETP.GT.U32.AND P2, PT, R2, 0x3d, PT ;  /* 0x0000003d0200780c */ /* 0x000fc60003f44070 */
[----:B------:R-:W-:Y:S04]  /*1850*/  @P1 LDS.64 R10, [R3+0x1f8] ;  /* 0x0001f800030a1984 */ /* 0x000fe80000000a00 */
[----:B------:R-:W1:Y:S02]  /*1860*/  @P1 LDS.64 R12, [R3+0x200] ;  /* 0x00020000030c1984 */ /* 0x000e640000000a00 */
[----:B-1----:R-:W-:-:S07]  /*1870*/  @P1 DADD R10, R10, R12 ;  /* 0x000000000a0a1229 */ /* 0x002fce000000000c */
[----:B------:R1:W-:Y:S04]  /*1880*/  @P1 STS.64 [R3+0x200], R10 ;  /* 0x0002000a03001388 */ /* 0x0003e80000000a00 */
.L_x_23:
[----:B------:R-:W-:Y:S05]  /*1890*/  BSYNC.RECONVERGENT B0 ;  /* 0x0000000000007941 */ /* 0x000fea0003800200 */
.L_x_21:
[----:B--2---:R-:W2:Y:S01]  /*18a0*/  LDC.64 R8, c[0x0][0x380] ;  /* 0x0000e000ff087b82 */ /* 0x004ea20000000a00 */
[----:B------:R-:W-:Y:S01]  /*18b0*/  BSSY.RECONVERGENT B0, `(.L_x_24) ;  /* 0x0000012000007945 */ /* 0x000fe20003800200 */
[----:B--2---:R-:W-:-:S06]  /*18c0*/  IMAD.WIDE.U32 R8, R0, 0x10, R8 ;  /* 0x0000001000087825 */ /* 0x004fcc00078e0008 */
[----:B------:R-:W-:Y:S06]  /*18d0*/  BAR.SYNC.DEFER_BLOCKING 0x0 ;  /* 0x0000000000007b1d */ /* 0x000fec0000010000 */
[----:B------:R-:W-:Y:S05]  /*18e0*/  @!P0 BRA `(.L_x_25) ;  /* 0x0000000000388947 */ /* 0x000fea0003800000 */
[----:B---3--:R-:W2:Y:S01]  /*18f0*/  LDC R4, c[0x0][0x3d0] ;  /* 0x0000f400ff047b82 */ /* 0x008ea20000000800 */
[----:B-1----:R-:W0:Y:S01]  /*1900*/  LDS.64 R10, [UR4+0x3f8] ;  /* 0x0003f804ff0a7984 */ /* 0x002e220008000a00 */
[----:B------:R-:W0:Y:S01]  /*1910*/  LDCU.64 UR8, c[0x0][0x3e8] ;  /* 0x00007d00ff0877ac */ /* 0x000e220008000a00 */
[----:B--2---:R-:W-:-:S13]  /*1920*/  ISETP.NE.AND P6, PT, R4, 0x2, PT ;  /* 0x000000020400780c */ /* 0x004fda0003fc5270 */
[----:B------:R-:W2:Y:S01]  /*1930*/  @!P6 LDG.E.64 R4, desc[UR6][R8.64+0x8] ;  /* 0x000008060804e981 */ /* 0x000ea2000c1e1b00 */
[----:B------:R-:W2:Y:S03]  /*1940*/  @!P6 LDC.64 R16, c[0x0][0x3f0] ;  /* 0x0000fc00ff10eb82 */ /* 0x000ea60000000a00 */
[----:B------:R-:W1:Y:S01]  /*1950*/  @P6 LDS.64 R12, [UR4] ;  /* 0x00000004ff0c6984 */ /* 0x000e620008000a00 */
[----:B0-----:R-:W-:Y:S02]  /*1960*/  @P6 DMUL R6, R10, UR8 ;  /* 0x000000080a066c28 */ /* 0x001fe40008000000 */
[----:B--2---:R-:W-:-:S08]  /*1970*/  @!P6 DMUL R4, R4, R16 ;  /* 0x000000100404e228 */ /* 0x004fd00000000000 */
[----:B------:R-:W-:Y:S01]  /*1980*/  @!P6 DFMA R4, R10, UR8, -R4 ;  /* 0x000000080a04ec2b */ /* 0x000fe20008000804 */
[----:B------:R-:W0:Y:S01]  /*1990*/  LDC.64 R10, c[0x0][0x388] ;  /* 0x0000e200ff0a7b82 */ /* 0x000e220000000a00 */
[----:B-1----:R-:W-:Y:S01]  /*19a0*/  @P6 DMUL R4, R12, UR8 ;  /* 0x000000080c046c28 */ /* 0x002fe20008000000 */
[----:B0-----:R-:W-:-:S06]  /*19b0*/  IMAD.WIDE.U32 R10, R0, 0x10, R10 ;  /* 0x00000010000a7825 */ /* 0x001fcc00078e000a */
[----:B------:R2:W-:Y:S04]  /*19c0*/  STG.E.128 desc[UR6][R10.64], R4 ;  /* 0x000000040a007986 */ /* 0x0005e8000c101d06 */
.L_x_25:
[----:B------:R-:W-:Y:S05]  /*19d0*/  BSYNC.RECONVERGENT B0 ;  /* 0x0000000000007941 */ /* 0x000fea0003800200 */
.L_x_24:
[----:B------:R-:W-:Y:S01]  /*19e0*/  BAR.SYNC.DEFER_BLOCKING 0x0 ;  /* 0x0000000000007b1d */ /* 0x000fe20000010000 */
[----:B------:R-:W-:Y:S02]  /*19f0*/  P2R R12, PR, RZ, 0x4 ;  /* 0x00000004ff0c7803 */ /* 0x000fe40000000000 */
[----:B------:R-:W-:Y:S02]  /*1a00*/  ISETP.GT.U32.AND P2, PT, R2, 0x1f, PT ;  /* 0x0000001f0200780c */ /* 0x000fe40003f44070 */
[----:B------:R-:W-:Y:S02]  /*1a10*/  P2R R15, PR, RZ, 0x1 ;  /* 0x00000001ff0f7803 */ /* 0x000fe40000000000 */
[----:B------:R-:W-:Y:S02]  /*1a20*/  ISETP.NE.AND P0, PT, R18, RZ, PT ;  /* 0x000000ff1200720c */ /* 0x000fe40003f05270 */
[----:B------:R-:W-:Y:S02]  /*1a30*/  P2R R18, PR, RZ, 0x2 ;  /* 0x00000002ff127803 */ /* 0x000fe40000000000 */
[----:B------:R-:W-:-:S02]  /*1a40*/  ISETP.NE.AND P1, PT, R19, RZ, PT ;  /* 0x000000ff1300720c */ /* 0x000fc40003f25270 */
[----:B------:R-:W-:Y:S01]  /*1a50*/  ISETP.NE.AND P6, PT, R20, RZ, PT ;  /* 0x000000ff1400720c */ /* 0x000fe20003fc5270 */
[----:B------:R-:W-:Y:S04]  /*1a60*/  STS.64 [R3], R34 ;  /* 0x0000002203007388 */ /* 0x000fe80000000a00 */
[----:B------:R-:W-:Y:S01]  /*1a70*/  STS.64 [R3+0x200], R32 ;  /* 0x0002002003007388 */ /* 0x000fe20000000a00 */
[----:B------:R-:W-:Y:S06]  /*1a80*/  BAR.SYNC.DEFER_BLOCKING 0x0 ;  /* 0x0000000000007b1d */ /* 0x000fec0000010000 */
[----:B--23--:R-:W-:Y:S04]  /*1a90*/  @!P2 LDS.64 R4, [R3+0x100] ;  /* 0x000100000304a984 */ /* 0x00cfe80000000a00 */
[----:B0-----:R-:W0:Y:S02]  /*1aa0*/  @!P2 LDS.64 R6, [R3] ;  /* 0x000000000306a984 */ /* 0x001e240000000a00 */
[----:B0-----:R-:W-:-:S07]  /*1ab0*/  @!P2 DADD R4, R4, R6 ;  /* 0x000000000404a229 */ /* 0x001fce0000000006 */
[----:B------:R-:W-:Y:S04]  /*1ac0*/  @!P2 STS.64 [R3], R4 ;  /* 0x000000040300a388 */ /* 0x000fe80000000a00 */
[----:B------:R-:W-:Y:S04]  /*1ad0*/  @P2 LDS.64 R6, [R3+0x100] ;  /* 0x0001000003062984 */ /* 0x000fe80000000a00 */
[----:B-1----:R-:W0:Y:S02]  /*1ae0*/  @P2 LDS.64 R10, [R3+0x200] ;  /* 0x00020000030a2984 */ /* 0x002e240000000a00 */
[----:B0-----:R-:W-:-:S07]  /*1af0*/  @P2 DADD R6, R6, R10 ;  /* 0x0000000006062229 */ /* 0x001fce000000000a */
[----:B------:R-:W-:Y:S01]  /*1b00*/  @P2 STS.64 [R3+0x200], R6 ;  /* 0x0002000603002388 */ /* 0x000fe20000000a00 */
[----:B------:R-:W-:-:S03]  /*1b10*/  ISETP.NE.AND P2, PT, R12, RZ, PT ;  /* 0x000000ff0c00720c */ /* 0x000fc60003f45270 */
[----:B------:R-:W-:Y:S04]  /*1b20*/  @P0 LDS.64 R10, [R3+0x80] ;  /* 0x00008000030a0984 */ /* 0x000fe80000000a00 */
[----:B------:R-:W0:Y:S02]  /*1b30*/  @P0 LDS.64 R12, [R3] ;  /* 0x00000000030c0984 */ /* 0x000e240000000a00 */
[----:B0-----:R-:W-:-:S07]  /*1b40*/  @P0 DADD R10, R10, R12 ;  /* 0x000000000a0a0229 */ /* 0x001fce000000000c */
[----:B------:R-:W-:Y:S01]  /*1b50*/  @P0 STS.64 [R3], R10 ;  /* 0x0000000a03000388 */ /* 0x000fe20000000a00 */
[----:B------:R-:W-:-:S03]  /*1b60*/  ISETP.NE.AND P0, PT, R15, RZ, PT ;  /* 0x000000ff0f00720c */ /* 0x000fc60003f05270 */
[----:B------:R-:W-:Y:S04]  /*1b70*/  @P5 LDS.64 R12, [R3+0x180] ;  /* 0x00018000030c5984 */ /* 0x000fe80000000a00 */
[----:B------:R-:W0:Y:S02]  /*1b80*/  @P5 LDS.64 R16, [R3+0x200] ;  /* 0x0002000003105984 */ /* 0x000e240000000a00 */
        /* <DEDUP_REMOVED lines=11> */
[----:B------:R-:W-:Y:S04]  /*1c40*/  @P4 STS.64 [R3+0x200], R6 ;  /* 0x0002000603004388 */ /* 0x000fe80000000a00 */
[----:B------:R-:W-:Y:S04]  /*1c50*/  @P5 LDS.64 R10, [R3+0x20] ;  /* 0x00002000030a5984 */ /* 0x000fe80000000a00 */
[----:B------:R-:W0:Y:S02]  /*1c60*/  @P5 LDS.64 R14, [R3] ;  /* 0x00000000030e5984 */ /* 0x000e240000000a00 */
[----:B0-----:R-:W-:-:S07]  /*1c70*/  @P5 DADD R10, R10, R14 ;  /* 0x000000000a0a5229 */ /* 0x001fce000000000e */
[----:B------:R-:W-:Y:S04]  /*1c80*/  @P5 STS.64 [R3], R10 ;  /* 0x0000000a03005388 */ /* 0x000fe80000000a00 */
        /* <DEDUP_REMOVED lines=12> */
[----:B------:R-:W-:Y:S04]  /*1d50*/  @P0 LDS.64 R10, [UR4+0x8] ;  /* 0x00000804ff0a0984 */ /* 0x000fe80008000a00 */
[----:B------:R-:W0:Y:S02]  /*1d60*/  @P0 LDS.64 R14, [UR4] ;  /* 0x00000004ff0e0984 */ /* 0x000e240008000a00 */
[----:B0-----:R-:W-:-:S07]  /*1d70*/  @P0 DADD R10, R10, R14 ;  /* 0x000000000a0a0229 */ /* 0x001fce000000000e */
[----:B------:R-:W-:Y:S04]  /*1d80*/  @P0 STS.64 [UR4], R10 ;  /* 0x0000000aff000988 */ /* 0x000fe80008000a04 */
[----:B------:R-:W-:Y:S04]  /*1d90*/  @P1 LDS.64 R12, [R3+0x1f8] ;  /* 0x0001f800030c1984 */ /* 0x000fe80000000a00 */
[----:B------:R-:W0:Y:S02]  /*1da0*/  @P1 LDS.64 R14, [R3+0x200] ;  /* 0x00020000030e1984 */ /* 0x000e240000000a00 */
[----:B0-----:R-:W-:-:S07]  /*1db0*/  @P1 DADD R12, R12, R14 ;  /* 0x000000000c0c1229 */ /* 0x001fce000000000e */
[----:B------:R0:W-:Y:S01]  /*1dc0*/  @P1 STS.64 [R3+0x200], R12 ;  /* 0x0002000c03001388 */ /* 0x0001e20000000a00 */
[----:B------:R-:W-:Y:S06]  /*1dd0*/  BAR.SYNC.DEFER_BLOCKING 0x0 ;  /* 0x0000000000007b1d */ /* 0x000fec0000010000 */
[----:B------:R-:W-:Y:S05]  /*1de0*/  @!P0 EXIT ;  /* 0x000000000000894d */ /* 0x000fea0003800000 */
[----:B------:R-:W2:Y:S01]  /*1df0*/  LDG.E.128 R8, desc[UR6][R8.64] ;  /* 0x0000000608087981 */ /* 0x000ea2000c1e1d00 */
[----:B0-----:R-:W0:Y:S01]  /*1e00*/  LDC.64 R12, c[0x0][0x390] ;  /* 0x0000e400ff0c7b82 */ /* 0x001e220000000a00 */
[----:B------:R-:W2:Y:S02]  /*1e10*/  LDCU.64 UR8, c[0x0][0x3e8] ;  /* 0x00007d00ff0877ac */ /* 0x000ea40008000a00 */
[----:B------:R-:W2:Y:S04]  /*1e20*/  LDS.64 R2, [UR4] ;  /* 0x00000004ff027984 */ /* 0x000ea80008000a00 */
[----:B------:R-:W1:Y:S01]  /*1e30*/  LDS.64 R6, [UR4+0x3f8] ;  /* 0x0003f804ff067984 */ /* 0x000e620008000a00 */
[----:B--2---:R-:W-:Y:S02]  /*1e40*/  DFMA R4, R2, UR8, R8 ;  /* 0x0000000802047c2b */ /* 0x004fe40008000008 */
[----:B-1----:R-:W-:Y:S01]  /*1e50*/  DFMA R6, R6, UR8, R10 ;  /* 0x0000000806067c2b */ /* 0x002fe2000800000a */
[----:B0-----:R-:W-:-:S06]  /*1e60*/  IMAD.WIDE.U32 R2, R0, 0x10, R12 ;  /* 0x0000001000027825 */ /* 0x001fcc00078e000c */
[----:B------:R-:W-:Y:S01]  /*1e70*/  STG.E.128 desc[UR6][R2.64], R4 ;  /* 0x0000000402007986 */ /* 0x000fe2000c101d06 */
[----:B------:R-:W-:Y:S05]  /*1e80*/  EXIT ;  /* 0x000000000000794d */ /* 0x000fea0003800000 */
.L_x_26:
        /* <DEDUP_REMOVED lines=15> */
.L_x_61:


//--------------------- .text._Z29kernel_compute_nl_hamiltonianP7double2S0_S0_S0_S0_S0_PdPKtPKhS5_iiiiidd --------------------------
	.section	.text._Z29kernel_compute_nl_hamiltonianP7double2S0_S0_S0_S0_S0_PdPKtPKhS5_iiiiidd,"ax",@progbits
	.align	128
        .global         _Z29kernel_compute_nl_hamiltonianP7double2S0_S0_S0_S0_S0_PdPKtPKhS5_iiiiidd
        .type           _Z29kernel_compute_nl_hamiltonianP7double2S0_S0_S0_S0_S0_PdPKtPKhS5_iiiiidd,@function
        .size           _Z29kernel_compute_nl_hamiltonianP7double2S0_S0_S0_S0_S0_PdPKtPKhS5_iiiiidd,(.L_x_62 - _Z29kernel_compute_nl_hamiltonianP7double2S0_S0_S0_S0_S0_PdPKtPKhS5_iiiiidd)
        .other          _Z29kernel_compute_nl_hamiltonianP7double2S0_S0_S0_S0_S0_PdPKtPKhS5_iiiiidd,@"STO_CUDA_ENTRY STV_DEFAULT"
_Z29kernel_compute_nl_hamiltonianP7double2S0_S0_S0_S0_S0_PdPKtPKhS5_iiiiidd:
.text._Z29kernel_compute_nl_hamiltonianP7double2S0_S0_S0_S0_S0_PdPKtPKhS5_iiiiidd:
        /* <DEDUP_REMOVED lines=11> */
[----:B------:R-:W4:Y:S01]  /*00b0*/  LDCU UR6, c[0x0][0x3e0] ;  /* 0x00007c00ff0677ac */ /* 0x000f220008000800 */
[----:B------:R-:W0:Y:S02]  /*00c0*/  LDCU.128 UR12, c[0x0][0x3c0] ;  /* 0x00007800ff0c77ac */ /* 0x000e240008000c00 */
[----:B0-----:R-:W-:-:S13]  /*00d0*/  ISETP.GE.AND P0, PT, R0, UR4, PT ;  /* 0x0000000400007c0c */ /* 0x001fda000bf06270 */
[----:B-1234-:R-:W-:Y:S05]  /*00e0*/  @P0 BRA `(.L_x_28) ;  /* 0x0000000000c80947 */ /* 0x01efea0003800000 */
[----:B------:R-:W0:Y:S01]  /*00f0*/  LDC R4, c[0x0][0x3d8] ;  /* 0x0000f600ff047b82 */ /* 0x000e220000000800 */
[----:B------:R-:W0:Y:S01]  /*0100*/  LDCU UR5, c[0x0][0x3d4] ;  /* 0x00007a80ff0577ac */ /* 0x000e220008000800 */
[----:B------:R-:W-:Y:S01]  /*0110*/  IMAD.MOV.U32 R5, RZ, RZ, R0 ;  /* 0x000000ffff057224 */ /* 0x000fe200078e0000 */
[----:B------:R-:W-:Y:S02]  /*0120*/  CS2R R20, SRZ ;  /* 0x0000000000147805 */ /* 0x000fe4000001ff00 */
[----:B------:R-:W-:Y:S02]  /*0130*/  CS2R R16, SRZ ;  /* 0x0000000000107805 */ /* 0x000fe4000001ff00 */
[----:B------:R-:W-:Y:S02]  /*0140*/  CS2R R18, SRZ ;  /* 0x0000000000127805 */ /* 0x000fe4000001ff00 */
[----:B------:R-:W-:Y:S01]  /*0150*/  CS2R R6, SRZ ;  /* 0x0000000000067805 */ /* 0x000fe2000001ff00 */
[----:B0-----:R-:W-:-:S07]  /*0160*/  IMAD R3, R4, UR5, RZ ;  /* 0x0000000504037c24 */ /* 0x001fce000f8e02ff */
.L_x_29:
[----:B------:R-:W0:Y:S01]  /*0170*/  LDC.64 R22, c[0x0][0x3b8] ;  /* 0x0000ee00ff167b82 */ /* 0x000e220000000a00 */
[----:B------:R-:W-:Y:S02]  /*0180*/  SHF.R.S32.HI R8, RZ, 0x1f, R5 ;  /* 0x0000001fff087819 */ /* 0x000fe40000011405 */
[C---:B------:R-:W-:Y:S02]  /*0190*/  IADD3 R14, P1, PT, R5.reuse, UR14, RZ ;  /* 0x0000000e050e7c10 */ /* 0x040fe4000ff3e0ff */
[----:B------:R-:W-:Y:S02]  /*01a0*/  IADD3 R24, P0, PT, R5, UR12, RZ ;  /* 0x0000000c05187c10 */ /* 0x000fe4000ff1e0ff */
[C---:B------:R-:W-:Y:S01]  /*01b0*/  IADD3.X R15, PT, PT, R8.reuse, UR15, RZ, P1, !PT ;  /* 0x0000000f080f7c10 */ /* 0x040fe20008ffe4ff */
[----:B------:R-:W1:Y:S01]  /*01c0*/  LDC.64 R10, c[0x0][0x3a8] ;  /* 0x0000ea00ff0a7b82 */ /* 0x000e620000000a00 */
[----:B------:R-:W-:-:S04]  /*01d0*/  IADD3.X R25, PT, PT, R8, UR13, RZ, P0, !PT ;  /* 0x0000000d08197c10 */ /* 0x000fc800087fe4ff */
[----:B------:R-:W2:Y:S03]  /*01e0*/  LDG.E.U8 R15, desc[UR8][R14.64] ;  /* 0x000000080e0f7981 */ /* 0x000ea6000c1e1100 */
[----:B------:R-:W3:Y:S01]  /*01f0*/  LDC.64 R8, c[0x0][0x3b0] ;  /* 0x0000ec00ff087b82 */ /* 0x000ee20000000a00 */
[----:B------:R-:W2:Y:S01]  /*0200*/  LDG.E.U8 R24, desc[UR8][R24.64] ;  /* 0x0000000818187981 */ /* 0x000ea2000c1e1100 */
[----:B0-----:R-:W-:-:S06]  /*0210*/  IMAD.WIDE R22, R5, 0x2, R22 ;  /* 0x0000000205167825 */ /* 0x001fcc00078e0216 */
[----:B------:R-:W0:Y:S01]  /*0220*/  LDC.64 R12, c[0x0][0x398] ;  /* 0x0000e600ff0c7b82 */ /* 0x000e220000000a00 */
[----:B------:R-:W4:Y:S01]  /*0230*/  LDG.E.U16 R23, desc[UR8][R22.64] ;  /* 0x0000000816177981 */ /* 0x000f22000c1e1500 */
[----:B--2---:R-:W-:-:S06]  /*0240*/  IMAD R26, R15, UR6, R24 ;  /* 0x000000060f1a7c24 */ /* 0x004fcc000f8e0218 */
[----:B------:R-:W2:Y:S01]  /*0250*/  LDC.64 R24, c[0x0][0x3a0] ;  /* 0x0000e800ff187b82 */ /* 0x000ea20000000a00 */
[----:B------:R-:W-:-:S04]  /*0260*/  IMAD R29, R3, R26, R2 ;  /* 0x0000001a031d7224 */ /* 0x000fc800078e0202 */
[----:B---3--:R-:W-:-:S04]  /*0270*/  IMAD.WIDE R28, R29, 0x8, R8 ;  /* 0x000000081d1c7825 */ /* 0x008fc800078e0208 */
[----:B----4-:R-:W-:Y:S02]  /*0280*/  IMAD R27, R23, R4, R2 ;  /* 0x00000004171b7224 */ /* 0x010fe400078e0202 */
[----:B------:R-:W3:Y:S02]  /*0290*/  LDG.E.64 R28, desc[UR8][R28.64] ;  /* 0x000000081c1c7981 */ /* 0x000ee4000c1e1b00 */
[----:B-1----:R-:W-:-:S06]  /*02a0*/  IMAD.WIDE R10, R27, 0x10, R10 ;  /* 0x000000101b0a7825 */ /* 0x002fcc00078e020a */
[----:B------:R-:W3:Y:S01]  /*02b0*/  LDG.E.128 R8, desc[UR8][R10.64] ;  /* 0x000000080a087981 */ /* 0x000ee2000c1e1d00 */
[----:B0-----:R-:W-:-:S06]  /*02c0*/  IMAD.WIDE R12, R5, 0x10, R12 ;  /* 0x00000010050c7825 */ /* 0x001fcc00078e020c */
[----:B------:R-:W4:Y:S01]  /*02d0*/  LDG.E.128 R12, desc[UR8][R12.64] ;  /* 0x000000080c0c7981 */ /* 0x000f22000c1e1d00 */
[C---:B---3--:R-:W-:Y:S02]  /*02e0*/  DMUL R22, R28.reuse, R10 ;  /* 0x0000000a1c167228 */ /* 0x048fe40000000000 */
[----:B------:R-:W-:Y:S01]  /*02f0*/  DMUL R28, R28, R8 ;  /* 0x000000081c1c7228 */ /* 0x000fe20000000000 */
[----:B--2---:R-:W-:-:S06]  /*0300*/  IMAD.WIDE R8, R5, 0x10, R24 ;  /* 0x0000001005087825 */ /* 0x004fcc00078e0218 */
[----:B------:R-:W2:Y:S01]  /*0310*/  LDG.E.128 R8, desc[UR8][R8.64] ;  /* 0x0000000808087981 */ /* 0x000ea2000c1e1d00 */
[----:B----4-:R-:W-:-:S08]  /*0320*/  DMUL R26, R14, R22 ;  /* 0x000000160e1a7228 */ /* 0x010fd00000000000 */
[C---:B------:R-:W-:Y:S02]  /*0330*/  DFMA R26, R12.reuse, R28, R26 ;  /* 0x0000001c0c1a722b */ /* 0x040fe4000000001a */
[----:B------:R-:W-:Y:S01]  /*0340*/  DMUL R12, R12, R22 ;  /* 0x000000160c0c7228 */ /* 0x000fe20000000000 */
[----:B------:R-:W-:-:S07]  /*0350*/  VIADD R5, R5, UR7 ;  /* 0x0000000705057c36 */ /* 0x000fce0008000000 */
[----:B------:R-:W-:Y:S01]  /*0360*/  DFMA R14, R14, R28, -R12 ;  /* 0x0000001c0e0e722b */ /* 0x000fe2000000080c */
[----:B------:R-:W-:Y:S01]  /*0370*/  ISETP.GE.AND P0, PT, R5, UR4, PT ;  /* 0x0000000405007c0c */ /* 0x000fe2000bf06270 */
[----:B------:R-:W-:-:S06]  /*0380*/  DADD R20, R26, R20 ;  /* 0x000000001a147229 */ /* 0x000fcc0000000014 */
[----:B------:R-:W-:Y:S02]  /*0390*/  DADD R6, R14, R6 ;  /* 0x000000000e067229 */ /* 0x000fe40000000006 */
[-C--:B--2---:R-:W-:Y:S02]  /*03a0*/  DMUL R12, R10, R22.reuse ;  /* 0x000000160a0c7228 */ /* 0x084fe40000000000 */
[----:B------:R-:W-:-:S06]  /*03b0*/  DMUL R22, R8, R22 ;  /* 0x0000001608167228 */ /* 0x000fcc0000000000 */
[-C--:B------:R-:W-:Y:S02]  /*03c0*/  DFMA R12, R8, R28.reuse, R12 ;  /* 0x0000001c080c722b */ /* 0x080fe4000000000c */
[----:B------:R-:W-:-:S06]  /*03d0*/  DFMA R22, R10, R28, -R22 ;  /* 0x0000001c0a16722b */ /* 0x000fcc0000000816 */
[----:B------:R-:W-:Y:S02]  /*03e0*/  DADD R18, R12, R18 ;  /* 0x000000000c127229 */ /* 0x000fe40000000012 */
[----:B------:R-:W-:Y:S01]  /*03f0*/  DADD R16, R22, R16 ;  /* 0x0000000016107229 */ /* 0x000fe20000000010 */
[----:B------:R-:W-:Y:S10]  /*0400*/  @!P0 BRA `(.L_x_29) ;  /* 0xfffffffc00588947 */ /* 0x000ff4000383ffff */
.L_x_28:
[----:B------:R-:W-:Y:S05]  /*0410*/  BSYNC.RECONVERGENT B0 ;  /* 0x0000000000007941 */ /* 0x000fea0003800200 */
.L_x_27:
[----:B------:R-:W0:Y:S01]  /*0420*/  S2UR UR5, SR_CgaCtaId ;  /* 0x00000000000579c3 */ /* 0x000e220000008800 */
[----:B------:R-:W1:Y:S01]  /*0430*/  LDCU UR10, c[0x0][0x3d0] ;  /* 0x00007a00ff0a77ac */ /* 0x000e620008000800 */
[----:B------:R-:W-:-:S06]  /*0440*/  UMOV UR4, 0x400 ;  /* 0x0000040000047882 */ /* 0x000fcc0000000000 */
[----:B------:R-:W2:Y:S01]  /*0450*/  LDC.64 R8, c[0x0][0x380] ;  /* 0x0000e000ff087b82 */ /* 0x000ea20000000a00 */
[----:B-1----:R-:W-:Y:S02]  /*0460*/  UISETP.NE.AND UP0, UPT, UR10, 0x3, UPT ;  /* 0x000000030a00788c */ /* 0x002fe4000bf05270 */
[----:B0-----:R-:W-:-:S04]  /*0470*/  ULEA UR4, UR5, UR4, 0x18 ;  /* 0x0000000405047291 */ /* 0x001fc8000f8ec0ff */
[----:B------:R-:W-:Y:S02]  /*0480*/  ULEA UR5, UR7, UR4, 0x3 ;  /* 0x0000000407057291 */ /* 0x000fe4000f8e18ff */
[----:B------:R-:W-:Y:S01]  /*0490*/  LEA R3, R0, UR4, 0x3 ;  /* 0x0000000400037c11 */ /* 0x000fe2000f8e18ff */
[----:B--2---:R-:W-:Y:S01]  /*04a0*/  IMAD.WIDE.U32 R8, R2, 0x10, R8 ;  /* 0x0000001002087825 */ /* 0x004fe200078e0008 */
[----:B------:R-:W-:Y:S02]  /*04b0*/  ULEA UR6, UR7, UR5, 0x3 ;  /* 0x0000000507067291 */ /* 0x000fe4000f8e18ff */
[----:B------:R-:W-:Y:S01]  /*04c0*/  LEA R11, R0, UR5, 0x3 ;  /* 0x00000005000b7c11 */ /* 0x000fe2000f8e18ff */
[----:B------:R-:W-:Y:S09]  /*04d0*/  BRA.U !UP0, `(.L_x_30) ;  /* 0x0000000108d07547 */ /* 0x000ff2000b800000 */
[----:B------:R0:W-:Y:S01]  /*04e0*/  STS.64 [R3], R20 ;  /* 0x0000001403007388 */ /* 0x0001e20000000a00 */
[----:B------:R-:W-:-:S03]  /*04f0*/  UISETP.GE.U32.AND UP0, UPT, UR7, 0x2, UPT ;  /* 0x000000020700788c */ /* 0x000fc6000bf06070 */
[----:B------:R0:W-:Y:S06]  /*0500*/  STS.64 [R11], R6 ;  /* 0x000000060b007388 */ /* 0x0001ec0000000a00 */
[----:B------:R-:W-:Y:S05]  /*0510*/  BRA.U !UP0, `(.L_x_31) ;  /* 0x00000001085c7547 */ /* 0x000fea000b800000 */
[----:B------:R-:W-:-:S07]  /*0520*/  IMAD.U32 R5, RZ, RZ, UR7 ;  /* 0x00000007ff057e24 */ /* 0x000fce000f8e00ff */
.L_x_34:
[----:B------:R-:W-:Y:S01]  /*0530*/  BAR.SYNC.DEFER_BLOCKING 0x0 ;  /* 0x0000000000007b1d */ /* 0x000fe20000010000 */
[--C-:B------:R-:W-:Y:S01]  /*0540*/  IMAD.MOV.U32 R10, RZ, RZ, R5.reuse ;  /* 0x000000ffff0a7224 */ /* 0x100fe200078e0005 */
[----:B------:R-:W-:-:S04]  /*0550*/  SHF.R.U32.HI R5, RZ, 0x1, R5 ;  /* 0x00000001ff057819 */ /* 0x000fc80000011605 */
[----:B------:R-:W-:Y:S01]  /*0560*/  ISETP.GE.U32.AND P1, PT, R0, R5, PT ;  /* 0x000000050000720c */ /* 0x000fe20003f26070 */
[----:B------:R-:W-:Y:S01]  /*0570*/  BSSY.RECONVERGENT B0, `(.L_x_32) ;  /* 0x0000010000007945 */ /* 0x000fe20003800200 */
[----:B------:R-:W-:-:S11]  /*0580*/  ISETP.GT.U32.AND P0, PT, R10, 0x3, PT ;  /* 0x000000030a00780c */ /* 0x000fd60003f04070 */
[----:B------:R-:W-:Y:S01]  /*0590*/  @!P1 IMAD R4, R5, 0x8, R3 ;  /* 0x0000000805049824 */ /* 0x000fe200078e0203 */
[----:B------:R-:W-:Y:S04]  /*05a0*/  @!P1 LDS.64 R14, [R3] ;  /* 0x00000000030e9984 */ /* 0x000fe80000000a00 */
[----:B-12---:R-:W1:Y:S02]  /*05b0*/  @!P1 LDS.64 R12, [R4] ;  /* 0x00000000040c9984 */ /* 0x006e640000000a00 */
[----:B-1----:R-:W-:-:S07]  /*05c0*/  @!P1 DADD R12, R12, R14 ;  /* 0x000000000c0c9229 */ /* 0x002fce000000000e */
[----:B------:R1:W-:Y:S01]  /*05d0*/  @!P1 STS.64 [R3], R12 ;  /* 0x0000000c03009388 */ /* 0x0003e20000000a00 */
[----:B------:R-:W-:Y:S05]  /*05e0*/  @!P1 BRA `(.L_x_33) ;  /* 0x0000000000209947 */ /* 0x000fea0003800000 */
[----:B-1----:R-:W-:-:S04]  /*05f0*/  IADD3 R13, PT, PT, -R5, UR7, RZ ;  /* 0x00000007050d7c10 */ /* 0x002fc8000fffe1ff */
[----:B------:R-:W-:-:S13]  /*0600*/  ISETP.GE.U32.AND P1, PT, R0, R13, PT ;  /* 0x0000000d0000720c */ /* 0x000fda0003f26070 */
[----:B------:R-:W-:Y:S01]  /*0610*/  @P1 IMAD.IADD R4, R0, 0x1, -R5 ;  /* 0x0000000100041824 */ /* 0x000fe200078e0a05 */
[----:B------:R-:W-:Y:S04]  /*0620*/  @P1 LDS.64 R14, [R11] ;  /* 0x000000000b0e1984 */ /* 0x000fe80000000a00 */
[----:B------:R-:W-:-:S05]  /*0630*/  @P1 LEA R4, R4, UR5, 0x3 ;  /* 0x0000000504041c11 */ /* 0x000fca000f8e18ff */
[----:B------:R-:W1:Y:S02]  /*0640*/  @P1 LDS.64 R12, [R4] ;  /* 0x00000000040c1984 */ /* 0x000e640000000a00 */
[----:B-1----:R-:W-:-:S07]  /*0650*/  @P1 DADD R12, R12, R14 ;  /* 0x000000000c0c1229 */ /* 0x002fce000000000e */
[----:B------:R2:W-:Y:S04]  /*0660*/  @P1 STS.64 [R11], R12 ;  /* 0x0000000c0b001388 */ /* 0x0005e80000000a00 */
.L_x_33:
[----:B------:R-:W-:Y:S05]  /*0670*/  BSYNC.RECONVERGENT B0 ;  /* 0x0000000000007941 */ /* 0x000fea0003800200 */
.L_x_32:
[----:B------:R-:W-:Y:S05]  /*0680*/  @P0 BRA `(.L_x_34) ;  /* 0xfffffffc00a80947 */ /* 0x000fea000383ffff */
.L_x_31:
[----:B------:R-:W3:Y:S08]  /*0690*/  LDC R4, c[0x0][0x3d0] ;  /* 0x0000f400ff047b82 */ /* 0x000ef00000000800 */
[----:B------:R-:W-:Y:S01]  /*06a0*/  BAR.SYNC.DEFER_BLOCKING 0x0 ;  /* 0x0000000000007b1d */ /* 0x000fe20000010000 */
[----:B------:R-:W-:-:S05]  /*06b0*/  ISETP.NE.AND P1, PT, R0, RZ, PT ;  /* 0x000000ff0000720c */ /* 0x000fca0003f25270 */
[----:B------:R-:W-:Y:S01]  /*06c0*/  BSSY.RECONVERGENT B0, `(.L_x_35) ;  /* 0x0000014000007945 */ /* 0x000fe20003800200 */
[----:B---3--:R-:W-:-:S07]  /*06d0*/  ISETP.GE.AND P0, PT, R4, 0x3, PT ;  /* 0x000000030400780c */ /* 0x008fce0003f06270 */
[----:B------:R-:W-:Y:S06]  /*06e0*/  @P1 BRA `(.L_x_36) ;  /* 0x0000000000441947 */ /* 0x000fec0003800000 */
[----:B------:R-:W3:Y:S01]  /*06f0*/  LDC R4, c[0x0][0x3d0] ;  /* 0x0000f400ff047b82 */ /* 0x000ee20000000800 */
[----:B-12---:R-:W1:Y:S01]  /*0700*/  LDS.64 R12, [UR6+-0x8] ;  /* 0xfffff806ff0c7984 */ /* 0x006e620008000a00 */
[----:B------:R-:W1:Y:S06]  /*0710*/  LDCU.64 UR10, c[0x0][0x3e8] ;  /* 0x00007d00ff0a77ac */ /* 0x000e6c0008000a00 */
[----:B0-----:R-:W0:Y:S01]  /*0720*/  LDC.64 R20, c[0x0][0x388] ;  /* 0x0000e200ff147b82 */ /* 0x001e220000000a00 */
[----:B---3--:R-:W-:-:S13]  /*0730*/  ISETP.NE.AND P1, PT, R4, 0x2, PT ;  /* 0x000000020400780c */ /* 0x008fda0003f25270 */
[----:B------:R-:W2:Y:S01]  /*0740*/  @!P1 LDG.E.64 R4, desc[UR8][R8.64+0x8] ;  /* 0x0000080808049981 */ /* 0x000ea2000c1e1b00 */
[----:B------:R-:W-:Y:S01]  /*0750*/  @P1 MOV R10, 0x400 ;  /* 0x00000400000a1802 */ /* 0x000fe20000000f00 */
[----:B------:R-:W2:Y:S01]  /*0760*/  @!P1 LDC.64 R22, c[0x0][0x3f0] ;  /* 0x0000fc00ff169b82 */ /* 0x000ea20000000a00 */
[----:B0-----:R-:W-:Y:S01]  /*0770*/  IMAD.WIDE.U32 R20, R2, 0x10, R20 ;  /* 0x0000001002147825 */ /* 0x001fe200078e0014 */
[----:B------:R-:W0:Y:S01]  /*0780*/  @P1 S2R R15, SR_CgaCtaId ;  /* 0x00000000000f1919 */ /* 0x000e220000008800 */
[----:B-1----:R-:W-:Y:S01]  /*0790*/  @P1 DMUL R6, R12, UR10 ;  /* 0x0000000a0c061c28 */ /* 0x002fe20008000000 */
[----:B0-----:R-:W-:-:S06]  /*07a0*/  @P1 LEA R15, R15, R10, 0x18 ;  /* 0x0000000a0f0f1211 */ /* 0x001fcc00078ec0ff */
[----:B------:R-:W0:Y:S01]  /*07b0*/  @P1 LDS.64 R14, [R15] ;  /* 0x000000000f0e1984 */ /* 0x000e220000000a00 */
[----:B--2---:R-:W-:-:S08]  /*07c0*/  @!P1 DMUL R4, R4, R22 ;  /* 0x0000001604049228 */ /* 0x004fd00000000000 */
[----:B------:R-:W-:Y:S02]  /*07d0*/  @!P1 DFMA R4, R12, UR10, -R4 ;  /* 0x0000000a0c049c2b */ /* 0x000fe40008000804 */
[----:B0-----:R-:W-:-:S07]  /*07e0*/  @P1 DMUL R4, R14, UR10 ;  /* 0x0000000a0e041c28 */ /* 0x001fce0008000000 */
[----:B------:R3:W-:Y:S04]  /*07f0*/  STG.E.128 desc[UR8][R20.64], R4 ;  /* 0x0000000414007986 */ /* 0x0007e8000c101d08 */
.L_x_36:
[----:B------:R-:W-:Y:S05]  /*0800*/  BSYNC.RECONVERGENT B0 ;  /* 0x0000000000007941 */ /* 0x000fea0003800200 */
.L_x_35:
[----:B------:R-:W-:Y:S05]  /*0810*/  @!P0 EXIT ;  /* 0x000000000000894d */ /* 0x000fea0003800000 */
.L_x_30:
[----:B------:R-:W-:Y:S01]  /*0820*/  BAR.SYNC.DEFER_BLOCKING 0x0 ;  /* 0x0000000000007b1d */ /* 0x000fe20000010000 */
[----:B------:R-:W-:-:S05]  /*0830*/  UISETP.GE.U32.AND UP0, UPT, UR7, 0x2, UPT ;  /* 0x000000020700788c */ /* 0x000fca000bf06070 */
[----:B------:R4:W-:Y:S04]  /*0840*/  STS.64 [R3], R18 ;  /* 0x0000001203007388 */ /* 0x0009e80000000a00 */
[----:B------:R4:W-:Y:S01]  /*0850*/  STS.64 [R11], R16 ;  /* 0x000000100b007388 */ /* 0x0009e20000000a00 */
[----:B------:R-:W-:Y:S05]  /*0860*/  BRA.U !UP0, `(.L_x_37) ;  /* 0x00000001085c7547 */ /* 0x000fea000b800000 */
[----:B-12---:R-:W-:-:S07]  /*0870*/  IMAD.U32 R13, RZ, RZ, UR7 ;  /* 0x00000007ff0d7e24 */ /* 0x006fce000f8e00ff */
.L_x_40:
[----:B------:R-:W-:Y:S01]  /*0880*/  BAR.SYNC.DEFER_BLOCKING 0x0 ;  /* 0x0000000000007b1d */ /* 0x000fe20000010000 */
[--C-:B------:R-:W-:Y:S01]  /*0890*/  IMAD.MOV.U32 R12, RZ, RZ, R13.reuse ;  /* 0x000000ffff0c7224 */ /* 0x100fe200078e000d */
[----:B------:R-:W-:-:S04]  /*08a0*/  SHF.R.U32.HI R13, RZ, 0x1, R13 ;  /* 0x00000001ff0d7819 */ /* 0x000fc8000001160d */
[----:B------:R-:W-:Y:S01]  /*08b0*/  ISETP.GE.U32.AND P1, PT, R0, R13, PT ;  /* 0x0000000d0000720c */ /* 0x000fe20003f26070 */
[----:B------:R-:W-:Y:S01]  /*08c0*/  BSSY.RECONVERGENT B0, `(.L_x_38) ;  /* 0x0000010000007945 */ /* 0x000fe20003800200 */
[----:B------:R-:W-:-:S11]  /*08d0*/  ISETP.GT.U32.AND P0, PT, R12, 0x3, PT ;  /* 0x000000030c00780c */ /* 0x000fd60003f04070 */
[----:B------:R-:W-:Y:S01]  /*08e0*/  @!P1 IMAD R10, R13, 0x8, R3 ;  /* 0x000000080d0a9824 */ /* 0x000fe200078e0203 */
[----:B0--3--:R-:W-:Y:S04]  /*08f0*/  @!P1 LDS.64 R6, [R3] ;  /* 0x0000000003069984 */ /* 0x009fe80000000a00 */
[----:B-1----:R-:W0:Y:S02]  /*0900*/  @!P1 LDS.64 R4, [R10] ;  /* 0x000000000a049984 */ /* 0x002e240000000a00 */
[----:B0-----:R-:W-:-:S07]  /*0910*/  @!P1 DADD R4, R4, R6 ;  /* 0x0000000004049229 */ /* 0x001fce0000000006 */
[----:B------:R0:W-:Y:S01]  /*0920*/  @!P1 STS.64 [R3], R4 ;  /* 0x0000000403009388 */ /* 0x0001e20000000a00 */
[----:B------:R-:W-:Y:S05]  /*0930*/  @!P1 BRA `(.L_x_39) ;  /* 0x0000000000209947 */ /* 0x000fea0003800000 */
[----:B0-----:R-:W-:-:S04]  /*0940*/  IADD3 R5, PT, PT, -R13, UR7, RZ ;  /* 0x000000070d057c10 */ /* 0x001fc8000fffe1ff */
[----:B------:R-:W-:-:S13]  /*0950*/  ISETP.GE.U32.AND P1, PT, R0, R5, PT ;  /* 0x000000050000720c */ /* 0x000fda0003f26070 */
[----:B------:R-:W-:Y:S01]  /*0960*/  @P1 IMAD.IADD R4, R0, 0x1, -R13 ;  /* 0x0000000100041824 */ /* 0x000fe200078e0a0d */
[----:B------:R-:W-:Y:S04]  /*0970*/  @P1 LDS.64 R6, [R11] ;  /* 0x000000000b061984 */ /* 0x000fe80000000a00 */
[----:B------:R-:W-:-:S05]  /*0980*/  @P1 LEA R10, R4, UR5, 0x3 ;  /* 0x00000005040a1c11 */ /* 0x000fca000f8e18ff */
[----:B------:R-:W0:Y:S02]  /*0990*/  @P1 LDS.64 R4, [R10] ;  /* 0x000000000a041984 */ /* 0x000e240000000a00 */
[----:B0-----:R-:W-:-:S07]  /*09a0*/  @P1 DADD R4, R4, R6 ;  /* 0x0000000004041229 */ /* 0x001fce0000000006 */
[----:B------:R1:W-:Y:S04]  /*09b0*/  @P1 STS.64 [R11], R4 ;  /* 0x000000040b001388 */ /* 0x0003e80000000a00 */
.L_x_39:
[----:B------:R-:W-:Y:S05]  /*09c0*/  BSYNC.RECONVERGENT B0 ;  /* 0x0000000000007941 */ /* 0x000fea0003800200 */
.L_x_38:
[----:B------:R-:W-:Y:S05]  /*09d0*/  @P0 BRA `(.L_x_40) ;  /* 0xfffffffc00a80947 */ /* 0x000fea000383ffff */
.L_x_37:
[----:B------:R-:W-:Y:S01]  /*09e0*/  BAR.SYNC.DEFER_BLOCKING 0x0 ;  /* 0x0000000000007b1d */ /* 0x000fe20000010000 */
[----:B------:R-:W-:-:S13]  /*09f0*/  ISETP.NE.AND P0, PT, R0, RZ, PT ;  /* 0x000000ff0000720c */ /* 0x000fda0003f05270 */
[----:B------:R-:W-:Y:S05]  /*0a00*/  @P0 EXIT ;  /* 0x000000000000094d */ /* 0x000fea0003800000 */
[----:B012-4-:R-:W2:Y:S01]  /*0a10*/  LDG.E.128 R8, desc[UR8][R8.64] ;  /* 0x0000000808087981 */ /* 0x017ea2000c1e1d00 */
[----:B------:R-:W0:Y:S01]  /*0a20*/  S2UR UR5, SR_CgaCtaId ;  /* 0x00000000000579c3 */ /* 0x000e220000008800 */
[----:B------:R-:W-:Y:S02]  /*0a30*/  UMOV UR4, 0x400 ;  /* 0x0000040000047882 */ /* 0x000fe40000000000 */
[----:B---3--:R-:W2:Y:S05]  /*0a40*/  LDS.64 R6, [UR6+-0x8] ;  /* 0xfffff806ff067984 */ /* 0x008eaa0008000a00 */
[----:B------:R-:W1:Y:S01]  /*0a50*/  LDC.64 R12, c[0x0][0x390] ;  /* 0x0000e400ff0c7b82 */ /* 0x000e620000000a00 */
[----:B0-----:R-:W-:Y:S01]  /*0a60*/  ULEA UR4, UR5, UR4, 0x18 ;  /* 0x0000000405047291 */ /* 0x001fe2000f8ec0ff */
[----:B-1----:R-:W-:-:S08]  /*0a70*/  IMAD.WIDE.U32 R2, R2, 0x10, R12 ;  /* 0x0000001002027825 */ /* 0x002fd000078e000c */
[----:B------:R-:W0:Y:S02]  /*0a80*/  LDS.64 R4, [UR4] ;  /* 0x00000004ff047984 */ /* 0x000e240008000a00 */
[----:B------:R-:W2:Y:S02]  /*0a90*/  LDCU.64 UR4, c[0x0][0x3e8] ;  /* 0x00007d00ff0477ac */ /* 0x000ea40008000a00 */
[----:B--2---:R-:W-:Y:S02]  /*0aa0*/  DFMA R6, R6, UR4, R10 ;  /* 0x0000000406067c2b */ /* 0x004fe4000800000a */
[----:B0-----:R-:W-:-:S07]  /*0ab0*/  DFMA R4, R4, UR4, R8 ;  /* 0x0000000404047c2b */ /* 0x001fce0008000008 */
[----:B------:R-:W-:Y:S01]  /*0ac0*/  STG.E.128 desc[UR8][R2.64], R4 ;  /* 0x0000000402007986 */ /* 0x000fe2000c101d08 */
[----:B------:R-:W-:Y:S05]  /*0ad0*/  EXIT ;  /* 0x000000000000794d */ /* 0x000fea0003800000 */
.L_x_41:
        /* <DEDUP_REMOVED lines=10> */
.L_x_62:


//--------------------- .text._Z26kernel_compute_proj_factorP7double2S0_S0_S0_PdS1_S1_S1_PKiPKhS3_PKtS5_S5_iiiiiiid --------------------------
	.section	.text._Z26kernel_compute_proj_factorP7double2S0_S0_S0_PdS1_S1_S1_PKiPKhS3_PKtS5_S5_iiiiiiid,"ax",@progbits
	.align	128
        .global         _Z26kernel_compute_proj_factorP7double2S0_S0_S0_PdS1_S1_S1_PKiPKhS3_PKtS5_S5_iiiiiiid
        .type           _Z26kernel_compute_proj_factorP7double2S0_S0_S0_PdS1_S1_S1_PKiPKhS3_PKtS5_S5_iiiiiiid,@function
        .size           _Z26kernel_compute_proj_factorP7double2S0_S0_S0_PdS1_S1_S1_PKiPKhS3_PKtS5_S5_iiiiiiid,(.L_x_63 - _Z26kernel_compute_proj_factorP7double2S0_S0_S0_PdS1_S1_S1_PKiPKhS3_PKtS5_S5_iiiiiiid)
        .other          _Z26kernel_compute_proj_factorP7double2S0_S0_S0_PdS1_S1_S1_PKiPKhS3_PKtS5_S5_iiiiiiid,@"STO_CUDA_ENTRY STV_DEFAULT"
_Z26kernel_compute_proj_factorP7double2S0_S0_S0_PdS1_S1_S1_PKiPKhS3_PKtS5_S5_iiiiiiid:
.text._Z26kernel_compute_proj_factorP7double2S0_S0_S0_PdS1_S1_S1_PKiPKhS3_PKtS5_S5_iiiiiiid:
[----:B------:R-:W-:Y:S01]  /*0000*/  LDC R1, c[0x0][0x37c] ;  /* 0x0000df00ff017b82 */ /* 0x000fe20000000800 */
[----:B------:R-:W0:Y:S07]  /*0010*/  S2R R0, SR_TID.X ;  /* 0x0000000000007919 */ /* 0x000e2e0000002100 */
[----:B------:R-:W0:Y:S01]  /*0020*/  S2UR UR4, SR_CTAID.X ;  /* 0x00000000000479c3 */ /* 0x000e220000002500 */
[----:B------:R-:W1:Y:S07]  /*0030*/  LDCU UR5, c[0x0][0x3fc] ;  /* 0x00007f80ff0577ac */ /* 0x000e6e0008000800 */
[----:B------:R-:W0:Y:S02]  /*0040*/  LDC R3, c[0x0][0x360] ;  /* 0x0000d800ff037b82 */ /* 0x000e240000000800 */
[----:B0-----:R-:W-:-:S05]  /*0050*/  IMAD R0, R3, UR4, R0 ;  /* 0x0000000403007c24 */ /* 0x001fca000f8e0200 */
[----:B-1----:R-:W-:-:S13]  /*0060*/  ISETP.GE.AND P0, PT, R0, UR5, PT ;  /* 0x0000000500007c0c */ /* 0x002fda000bf06270 */
[----:B------:R-:W-:Y:S05]  /*0070*/  @P0 EXIT ;  /* 0x000000000000094d */ /* 0x000fea0003800000 */
[----:B------:R-:W0:Y:S01]  /*0080*/  LDCU.128 UR8, c[0x0][0x3e0] ;  /* 0x00007c00ff0877ac */ /* 0x000e220008000c00 */
[----:B------:R-:W-:Y:S01]  /*0090*/  SHF.R.S32.HI R4, RZ, 0x1f, R0 ;  /* 0x0000001fff047819 */ /* 0x000fe20000011400 */
[----:B------:R-:W1:Y:S01]  /*00a0*/  LDC.64 R12, c[0x0][0x3d0] ;  /* 0x0000f400ff0c7b82 */ /* 0x000e620000000a00 */
[----:B------:R-:W2:Y:S01]  /*00b0*/  LDCU.64 UR4, c[0x0][0x358] ;  /* 0x00006b00ff0477ac */ /* 0x000ea20008000a00 */
[----:B------:R-:W3:Y:S01]  /*00c0*/  LDCU UR7, c[0x0][0x3f0] ;  /* 0x00007e00ff0777ac */ /* 0x000ee20008000800 */
[----:B------:R-:W4:Y:S01]  /*00d0*/  LDCU UR6, c[0x0][0x3f8] ;  /* 0x00007f00ff0677ac */ /* 0x000f220008000800 */
[C---:B0-----:R-:W-:Y:S02]  /*00e0*/  IADD3 R2, P0, PT, R0.reuse, UR8, RZ ;  /* 0x0000000800027c10 */ /* 0x041fe4000ff1e0ff */
[----:B------:R-:W-:Y:S02]  /*00f0*/  IADD3 R6, P1, PT, R0, UR10, RZ ;  /* 0x0000000a00067c10 */ /* 0x000fe4000ff3e0ff */
[----:B------:R-:W-:-:S02]  /*0100*/  IADD3.X R3, PT, PT, R4, UR9, RZ, P0, !PT ;  /* 0x0000000904037c10 */ /* 0x000fc400087fe4ff */
[----:B------:R-:W-:-:S04]  /*0110*/  IADD3.X R7, PT, PT, R4, UR11, RZ, P1, !PT ;  /* 0x0000000b04077c10 */ /* 0x000fc80008ffe4ff */
[----:B--2---:R-:W4:Y:S04]  /*0120*/  LDG.E.U8 R3, desc[UR4][R2.64] ;  /* 0x0000000402037981 */ /* 0x004f28000c1e1100 */
[----:B------:R-:W4:Y:S01]  /*0130*/  LDG.E.U8 R6, desc[UR4][R6.64] ;  /* 0x0000000406067981 */ /* 0x000f22000c1e1100 */
[----:B---3--:R-:W-:-:S13]  /*0140*/  ISETP.NE.AND P0, PT, RZ, UR7, PT ;  /* 0x00000007ff007c0c */ /* 0x008fda000bf05270 */
[----:B------:R-:W0:Y:S08]  /*0150*/  @!P0 LDC R10, c[0x0][0x3f4] ;  /* 0x0000fd00ff0a8b82 */ /* 0x000e300000000800 */
[----:B------:R-:W2:Y:S08]  /*0160*/  @!P0 LDC.64 R8, c[0x0][0x380] ;  /* 0x0000e000ff088b82 */ /* 0x000eb00000000a00 */
[----:B------:R-:W3:Y:S01]  /*0170*/  @!P0 LDC.64 R14, c[0x0][0x3a0] ;  /* 0x0000e800ff0e8b82 */ /* 0x000ee20000000a00 */
[----:B----4-:R-:W-:-:S04]  /*0180*/  IMAD R4, R6, UR6, R3 ;  /* 0x0000000606047c24 */ /* 0x010fc8000f8e0203 */
[----:B------:R-:W-:-:S04]  /*0190*/  IMAD R5, R4, 0x6, RZ ;  /* 0x0000000604057824 */ /* 0x000fc800078e02ff */
[----:B-1----:R-:W-:Y:S02]  /*01a0*/  IMAD.WIDE R12, R5, 0x4, R12 ;  /* 0x00000004050c7825 */ /* 0x002fe400078e020c */
[----:B------:R-:W1:Y:S03]  /*01b0*/  LDC.64 R4, c[0x0][0x3d8] ;  /* 0x0000f600ff047b82 */ /* 0x000e660000000a00 */
[----:B------:R-:W0:Y:S01]  /*01c0*/  @!P0 LDG.E R11, desc[UR4][R12.64+0x10] ;  /* 0x000010040c0b8981 */ /* 0x000e22000c1e1900 */
[----:B--2---:R-:W-:-:S03]  /*01d0*/  @!P0 IMAD.WIDE R8, R0, 0x10, R8 ;  /* 0x0000001000088825 */ /* 0x004fc600078e0208 */
[----:B------:R2:W5:Y:S01]  /*01e0*/  LDG.E R2, desc[UR4][R12.64] ;  /* 0x000000040c027981 */ /* 0x000562000c1e1900 */
[----:B-1----:R-:W-:-:S06]  /*01f0*/  IMAD.WIDE R4, R0, 0x2, R4 ;  /* 0x0000000200047825 */ /* 0x002fcc00078e0204 */
[----:B------:R2:W5:Y:S01]  /*0200*/  LDG.E.U16 R4, desc[UR4][R4.64] ;  /* 0x0000000404047981 */ /* 0x000562000c1e1500 */
[----:B0-----:R-:W-:-:S05]  /*0210*/  @!P0 IMAD R11, R6, R10, R11 ;  /* 0x0000000a060b8224 */ /* 0x001fca00078e020b */
[----:B------:R-:W-:-:S05]  /*0220*/  @!P0 IADD3 R11, PT, PT, R11, -0x1, RZ ;  /* 0xffffffff0b0b8810 */ /* 0x000fca0007ffe0ff */
[----:B---3--:R-:W-:Y:S02]  /*0230*/  @!P0 IMAD.WIDE R14, R11, 0x8, R14 ;  /* 0x000000080b0e8825 */ /* 0x008fe400078e020e */
[----:B------:R-:W3:Y:S04]  /*0240*/  @!P0 LDG.E.128 R8, desc[UR4][R8.64] ;  /* 0x0000000408088981 */ /* 0x000ee8000c1e1d00 */
[----:B------:R-:W3:Y:S02]  /*0250*/  @!P0 LDG.E.64 R14, desc[UR4][R14.64] ;  /* 0x000000040e0e8981 */ /* 0x000ee4000c1e1b00 */
[C---:B---3--:R-:W-:Y:S02]  /*0260*/  @!P0 DMUL R20, R14.reuse, R8 ;  /* 0x000000080e148228 */ /* 0x048fe40000000000 */
[----:B------:R-:W-:Y:S01]  /*0270*/  @!P0 DMUL R10, R14, R10 ;  /* 0x0000000a0e0a8228 */ /* 0x000fe20000000000 */
[----:B--2---:R-:W-:Y:S10]  /*0280*/  @!P0 BRA `(.L_x_42) ;  /* 0x0000000800e48947 */ /* 0x004ff40003800000 */
[----:B------:R-:W0:Y:S01]  /*0290*/  LDCU.64 UR6, c[0x0][0x3c8] ;  /* 0x00007900ff0677ac */ /* 0x000e220008000a00 */
[----:B------:R-:W-:-:S04]  /*02a0*/  LOP3.LUT R16, R6, 0xff, RZ, 0xc0, !PT ;  /* 0x000000ff06107812 */ /* 0x000fc800078ec0ff */
[----:B0-----:R-:W-:Y:S01]  /*02b0*/  IADD3 R16, P0, PT, R16, UR6, RZ ;  /* 0x0000000610107c10 */ /* 0x001fe2000ff1e0ff */
[----:B------:R-:W0:Y:S03]  /*02c0*/  LDCU UR6, c[0x0][0x3f4] ;  /* 0x00007e80ff0677ac */ /* 0x000e260008000800 */
[----:B------:R-:W-:-:S05]  /*02d0*/  IADD3.X R17, PT, PT, RZ, UR7, RZ, P0, !PT ;  /* 0x00000007ff117c10 */ /* 0x000fca00087fe4ff */
[----:B------:R-:W2:Y:S01]  /*02e0*/  LDG.E.U8 R16, desc[UR4][R16.64] ;  /* 0x0000000410107981 */ /* 0x000ea2000c1e1100 */
[----:B------:R-:W-:Y:S01]  /*02f0*/  BSSY.RECONVERGENT B0, `(.L_x_42) ;  /* 0x00000b2000007945 */ /* 0x000fe20003800200 */
[----:B------:R-:W-:Y:S02]  /*0300*/  CS2R R22, SRZ ;  /* 0x0000000000167805 */ /* 0x000fe4000001ff00 */
[----:B------:R-:W-:Y:S02]  /*0310*/  CS2R R20, SRZ ;  /* 0x0000000000147805 */ /* 0x000fe4000001ff00 */
[----:B------:R-:W-:Y:S02]  /*0320*/  CS2R R10, SRZ ;  /* 0x00000000000a7805 */ /* 0x000fe4000001ff00 */
[----:B------:R-:W-:Y:S02]  /*0330*/  CS2R R8, SRZ ;  /* 0x0000000000087805 */ /* 0x000fe4000001ff00 */
[----:B--2---:R-:W-:-:S13]  /*0340*/  ISETP.NE.AND P0, PT, R16, RZ, PT ;  /* 0x000000ff1000720c */ /* 0x004fda0003f05270 */
[----:B0-----:R-:W-:Y:S05]  /*0350*/  @!P0 BRA `(.L_x_43) ;  /* 0x0000000800ac8947 */ /* 0x001fea0003800000 */
[----:B------:R-:W0:Y:S02]  /*0360*/  LDC.64 R8, c[0x0][0x3c0] ;  /* 0x0000f000ff087b82 */ /* 0x000e240000000a00 */
[----:B0----5:R-:W-:-:S06]  /*0370*/  IMAD.WIDE.U32 R8, R4, 0x4, R8 ;  /* 0x0000000404087825 */ /* 0x021fcc00078e0008 */
[----:B------:R-:W2:Y:S01]  /*0380*/  LDG.E R8, desc[UR4][R8.64] ;  /* 0x0000000408087981 */ /* 0x000ea2000c1e1900 */
[----:B------:R-:W-:Y:S01]  /*0390*/  ISETP.GE.U32.AND P0, PT, R16, 0x4, PT ;  /* 0x000000041000780c */ /* 0x000fe20003f06070 */
[-C--:B------:R-:W-:Y:S01]  /*03a0*/  IMAD R10, R3, R3.reuse, RZ ;  /* 0x00000003030a7224 */ /* 0x080fe200078e02ff */
[----:B------:R-:W-:Y:S01]  /*03b0*/  BSSY.RECONVERGENT B1, `(.L_x_44) ;  /* 0x000005d000017945 */ /* 0x000fe20003800200 */
[----:B------:R-:W-:Y:S01]  /*03c0*/  IMAD.MOV.U32 R32, RZ, RZ, RZ ;  /* 0x000000ffff207224 */ /* 0x000fe200078e00ff */
[----:B------:R-:W-:Y:S02]  /*03d0*/  CS2R R20, SRZ ;  /* 0x0000000000147805 */ /* 0x000fe4000001ff00 */
[----:B------:R-:W-:Y:S02]  /*03e0*/  CS2R R22, SRZ ;  /* 0x0000000000167805 */ /* 0x000fe4000001ff00 */
[CC--:B------:R-:W-:Y:S02]  /*03f0*/  LOP3.LUT R5, R10.reuse, R3.reuse, RZ, 0xc0, !PT ;  /* 0x000000030a057212 */ /* 0x0c0fe400078ec0ff */
[----:B------:R-:W-:-:S04]  /*0400*/  LOP3.LUT R10, R10, R3, RZ, 0x3c, !PT ;  /* 0x000000030a0a7212 */ /* 0x000fc800078e3cff */
[----:B------:R-:W-:Y:S02]  /*0410*/  LEA.HI R5, R10, R5, RZ, 0x1f ;  /* 0x000000050a057211 */ /* 0x000fe400078ff8ff */
[----:B------:R-:W-:Y:S02]  /*0420*/  CS2R R10, SRZ ;  /* 0x00000000000a7805 */ /* 0x000fe4000001ff00 */
[----:B--2---:R-:W-:Y:S02]  /*0430*/  IADD3 R7, PT, PT, R8, -0x1, RZ ;  /* 0xffffffff08077810 */ /* 0x004fe40007ffe0ff */
[----:B------:R-:W-:Y:S02]  /*0440*/  CS2R R8, SRZ ;  /* 0x0000000000087805 */ /* 0x000fe4000001ff00 */
[----:B------:R-:W-:Y:S01]  /*0450*/  LOP3.LUT R7, R7, 0xffff, RZ, 0xc0, !PT ;  /* 0x0000ffff07077812 */ /* 0x000fe200078ec0ff */
[----:B------:R-:W-:Y:S06]  /*0460*/  @!P0 BRA `(.L_x_45) ;  /* 0x0000000400448947 */ /* 0x000fec0003800000 */
[----:B------:R-:W-:Y:S01]  /*0470*/  BSSY.RECONVERGENT B2, `(.L_x_46) ;  /* 0x000004f000027945 */ /* 0x000fe20003800200 */
[----:B------:R-:W-:Y:S01]  /*0480*/  IADD3 R17, PT, PT, R0, -R3, RZ ;  /* 0x8000000300117210 */ /* 0x000fe20007ffe0ff */
[----:B------:R-:W-:Y:S01]  /*0490*/  VIADD R24, R5, 0x1 ;  /* 0x0000000105187836 */ /* 0x000fe20000000000 */
[----:B------:R-:W-:Y:S02]  /*04a0*/  MOV R18, 0x2 ;  /* 0x0000000200127802 */ /* 0x000fe40000000f00 */
[----:B------:R-:W-:Y:S02]  /*04b0*/  CS2R R10, SRZ ;  /* 0x00000000000a7805 */ /* 0x000fe4000001ff00 */
[----:B------:R-:W-:-:S07]  /*04c0*/  LOP3.LUT R19, R16, 0xfc, RZ, 0xc0, !PT ;  /* 0x000000fc10137812 */ /* 0x000fce00078ec0ff */
.L_x_47:
[C---:B------:R-:W-:Y:S01]  /*04d0*/  IADD3 R12, PT, PT, R18.reuse, -0x2, RZ ;  /* 0xfffffffe120c7810 */ /* 0x040fe20007ffe0ff */
[----:B------:R-:W0:Y:S01]  /*04e0*/  LDC.64 R26, c[0x0][0x3a0] ;  /* 0x0000e800ff1a7b82 */ /* 0x000e220000000a00 */
[----:B------:R-:W-:Y:S02]  /*04f0*/  VIADD R25, R18, 0xffffffff ;  /* 0xffffffff12197836 */ /* 0x000fe40000000000 */
[----:B------:R-:W-:-:S05]  /*0500*/  ISETP.GE.U32.AND P0, PT, R12, R3, PT ;  /* 0x000000030c00720c */ /* 0x000fca0003f06070 */
[----:B------:R-:W1:Y:S08]  /*0510*/  LDC.64 R28, c[0x0][0x380] ;  /* 0x0000e000ff1c7b82 */ /* 0x000e700000000a00 */
[----:B------:R-:W2:Y:S01]  /*0520*/  LDC.64 R30, c[0x0][0x3a8] ;  /* 0x0000ea00ff1e7b82 */ /* 0x000ea20000000a00 */
[----:B------:R-:W-:Y:S01]  /*0530*/  @P0 IMAD R12, R12, R25, RZ ;  /* 0x000000190c0c0224 */ /* 0x000fe200078e02ff */
[----:B------:R-:W-:-:S04]  /*0540*/  @!P0 IADD3 R32, PT, PT, R24, -0x1, RZ ;  /* 0xffffffff18208810 */ /* 0x000fc80007ffe0ff */
[----:B------:R-:W-:-:S05]  /*0550*/  @P0 LEA.HI R32, R12, R3, RZ, 0x1f ;  /* 0x000000030c200211 */ /* 0x000fca00078ff8ff */
[----:B------:R-:W-:-:S04]  /*0560*/  IMAD R35, R7, UR6, R32 ;  /* 0x0000000607237c24 */ /* 0x000fc8000f8e0220 */
[----:B0-----:R-:W-:-:S04]  /*0570*/  IMAD.WIDE R34, R35, 0x8, R26 ;  /* 0x0000000823227825 */ /* 0x001fc800078e021a */
[----:B-1----:R-:W-:Y:S02]  /*0580*/  IMAD.WIDE R28, R17, 0x10, R28 ;  /* 0x00000010111c7825 */ /* 0x002fe400078e021c */
[----:B------:R-:W3:Y:S02]  /*0590*/  LDG.E.64 R34, desc[UR4][R34.64] ;  /* 0x0000000422227981 */ /* 0x000ee4000c1e1b00 */
[----:B------:R-:W-:Y:S02]  /*05a0*/  IMAD R33, R6, UR6, R32 ;  /* 0x0000000606217c24 */ /* 0x000fe4000f8e0220 */
[----:B------:R-:W3:Y:S02]  /*05b0*/  LDG.E.128 R12, desc[UR4][R28.64] ;  /* 0x000000041c0c7981 */ /* 0x000ee4000c1e1d00 */
[----:B--2---:R-:W-:-:S06]  /*05c0*/  IMAD.WIDE R32, R33, 0x8, R30 ;  /* 0x0000000821207825 */ /* 0x004fcc00078e021e */
[----:B------:R-:W2:Y:S01]  /*05d0*/  LDG.E.64 R32, desc[UR4][R32.64] ;  /* 0x0000000420207981 */ /* 0x000ea2000c1e1b00 */
[----:B------:R-:W-:-:S13]  /*05e0*/  ISETP.GE.U32.AND P0, PT, R25, R3, PT ;  /* 0x000000031900720c */ /* 0x000fda0003f06070 */
[----:B------:R-:W-:-:S05]  /*05f0*/  @P0 IMAD R36, R25, R18, RZ ;  /* 0x0000001219240224 */ /* 0x000fca00078e02ff */
[----:B------:R-:W-:Y:S02]  /*0600*/  @P0 LEA.HI R25, R36, R3, RZ, 0x1f ;  /* 0x0000000324190211 */ /* 0x000fe400078ff8ff */
[----:B------:R-:W-:Y:S01]  /*0610*/  @!P0 MOV R25, R24 ;  /* 0x0000001800198202 */ /* 0x000fe20000000f00 */
[C---:B---3--:R-:W-:Y:S02]  /*0620*/  DFMA R20, R34.reuse, R12, R20 ;  /* 0x0000000c2214722b */ /* 0x048fe40000000014 */
[----:B------:R-:W-:Y:S02]  /*0630*/  DFMA R10, R34, R14, R10 ;  /* 0x0000000e220a722b */ /* 0x000fe4000000000a */
[----:B------:R-:W-:-:S04]  /*0640*/  IMAD R35, R7, UR6, R25 ;  /* 0x0000000607237c24 */ /* 0x000fc8000f8e0219 */
[----:B------:R-:W-:Y:S01]  /*0650*/  IMAD.WIDE R34, R35, 0x8, R26 ;  /* 0x0000000823227825 */ /* 0x000fe200078e021a */
[-C--:B--2---:R-:W-:Y:S02]  /*0660*/  DFMA R8, R12, R32.reuse, R8 ;  /* 0x000000200c08722b */ /* 0x084fe40000000008 */
[----:B------:R-:W-:Y:S02]  /*0670*/  DFMA R22, R14, R32, R22 ;  /* 0x000000200e16722b */ /* 0x000fe40000000016 */
[----:B------:R-:W2:Y:S01]  /*0680*/  LDG.E.64 R36, desc[UR4][R34.64] ;  /* 0x0000000422247981 */ /* 0x000ea2000c1e1b00 */
[----:B------:R-:W-:-:S03]  /*0690*/  IMAD R33, R6, UR6, R25 ;  /* 0x0000000606217c24 */ /* 0x000fc6000f8e0219 */
[----:B------:R-:W2:Y:S01]  /*06a0*/  LDG.E.128 R12, desc[UR4][R28.64+0x10] ;  /* 0x000010041c0c7981 */ /* 0x000ea2000c1e1d00 */
[----:B------:R-:W-:-:S06]  /*06b0*/  IMAD.WIDE R32, R33, 0x8, R30 ;  /* 0x0000000821207825 */ /* 0x000fcc00078e021e */
[----:B------:R-:W3:Y:S01]  /*06c0*/  LDG.E.64 R32, desc[UR4][R32.64] ;  /* 0x0000000420207981 */ /* 0x000ee2000c1e1b00 */
[----:B------:R-:W-:Y:S01]  /*06d0*/  ISETP.GE.U32.AND P0, PT, R18, R3, PT ;  /* 0x000000031200720c */ /* 0x000fe20003f06070 */
[C---:B--2---:R-:W-:Y:S02]  /*06e0*/  DFMA R20, R36.reuse, R12, R20 ;  /* 0x0000000c2414722b */ /* 0x044fe40000000014 */
[----:B------:R-:W-:-:S10]  /*06f0*/  DFMA R36, R36, R14, R10 ;  /* 0x0000000e2424722b */ /* 0x000fd4000000000a */
[----:B------:R-:W-:-:S05]  /*0700*/  @P0 IMAD R10, R18, R18, R18 ;  /* 0x00000012120a0224 */ /* 0x000fca00078e0212 */
[----:B------:R-:W-:Y:S01]  /*0710*/  @P0 LEA.HI R25, R10, R3, RZ, 0x1f ;  /* 0x000000030a190211 */ /* 0x000fe200078ff8ff */
[----:B------:R-:W-:Y:S01]  /*0720*/  @!P0 VIADD R25, R24, 0x1 ;  /* 0x0000000118198836 */ /* 0x000fe20000000000 */
[----:B---3--:R-:W-:Y:S01]  /*0730*/  DFMA R34, R12, R32, R8 ;  /* 0x000000200c22722b */ /* 0x008fe20000000008 */
[----:B------:R-:W2:Y:S02]  /*0740*/  LDG.E.128 R8, desc[UR4][R28.64+0x20] ;  /* 0x000020041c087981 */ /* 0x000ea4000c1e1d00 */
[----:B------:R-:W-:-:S04]  /*0750*/  IMAD R13, R7, UR6, R25 ;  /* 0x00000006070d7c24 */ /* 0x000fc8000f8e0219 */
[----:B------:R-:W-:-:S06]  /*0760*/  IMAD.WIDE R12, R13, 0x8, R26 ;  /* 0x000000080d0c7825 */ /* 0x000fcc00078e021a */
[----:B------:R-:W2:Y:S01]  /*0770*/  LDG.E.64 R12, desc[UR4][R12.64] ;  /* 0x000000040c0c7981 */ /* 0x000ea2000c1e1b00 */
[----:B------:R-:W-:Y:S01]  /*0780*/  DFMA R22, R14, R32, R22 ;  /* 0x000000200e16722b */ /* 0x000fe20000000016 */
[----:B------:R-:W-:-:S04]  /*0790*/  IADD3 R14, PT, PT, R18, 0x1, RZ ;  /* 0x00000001120e7810 */ /* 0x000fc80007ffe0ff */
[----:B------:R-:W-:Y:S02]  /*07a0*/  ISETP.GE.U32.AND P0, PT, R14, R3, PT ;  /* 0x000000030e00720c */ /* 0x000fe40003f06070 */
[----:B------:R-:W-:Y:S01]  /*07b0*/  IADD3 R32, PT, PT, R18, 0x2, RZ ;  /* 0x0000000212207810 */ /* 0x000fe20007ffe0ff */
[----:B------:R-:W-:-:S10]  /*07c0*/  IMAD R39, R6, UR6, R25 ;  /* 0x0000000606277c24 */ /* 0x000fd4000f8e0219 */
[----:B------:R-:W-:-:S05]  /*07d0*/  @P0 IMAD R14, R14, R32, RZ ;  /* 0x000000200e0e0224 */ /* 0x000fca00078e02ff */
[----:B------:R-:W-:Y:S01]  /*07e0*/  @P0 LEA.HI R14, R14, R3, RZ, 0x1f ;  /* 0x000000030e0e0211 */ /* 0x000fe200078ff8ff */
[----:B------:R-:W-:Y:S02]  /*07f0*/  @!P0 VIADD R14, R24, 0x2 ;  /* 0x00000002180e8836 */ /* 0x000fe40000000000 */
[----:B------:R-:W-:-:S04]  /*0800*/  IMAD.WIDE R38, R39, 0x8, R30 ;  /* 0x0000000827267825 */ /* 0x000fc800078e021e */
[----:B------:R-:W-:Y:S02]  /*0810*/  IMAD R41, R7, UR6, R14 ;  /* 0x0000000607297c24 */ /* 0x000fe4000f8e020e */
[----:B------:R-:W3:Y:S02]  /*0820*/  LDG.E.64 R38, desc[UR4][R38.64] ;  /* 0x0000000426267981 */ /* 0x000ee4000c1e1b00 */
[----:B------:R-:W-:-:S04]  /*0830*/  IMAD.WIDE R40, R41, 0x8, R26 ;  /* 0x0000000829287825 */ /* 0x000fc800078e021a */
[----:B------:R-:W-:-:S04]  /*0840*/  IMAD R27, R6, UR6, R14 ;  /* 0x00000006061b7c24 */ /* 0x000fc8000f8e020e */
[----:B------:R-:W-:Y:S02]  /*0850*/  IMAD.WIDE R26, R27, 0x8, R30 ;  /* 0x000000081b1a7825 */ /* 0x000fe400078e021e */
[----:B------:R-:W4:Y:S04]  /*0860*/  LDG.E.64 R30, desc[UR4][R40.64] ;  /* 0x00000004281e7981 */ /* 0x000f28000c1e1b00 */
[----:B------:R-:W5:Y:S01]  /*0870*/  LDG.E.64 R26, desc[UR4][R26.64] ;  /* 0x000000041a1a7981 */ /* 0x000f62000c1e1b00 */
[C---:B--2---:R-:W-:Y:S02]  /*0880*/  DFMA R20, R12.reuse, R8, R20 ;  /* 0x000000080c14722b */ /* 0x044fe40000000014 */
[----:B------:R-:W-:Y:S01]  /*0890*/  DFMA R36, R12, R10, R36 ;  /* 0x0000000a0c24722b */ /* 0x000fe20000000024 */
[----:B------:R-:W4:Y:S01]  /*08a0*/  LDG.E.128 R12, desc[UR4][R28.64+0x30] ;  /* 0x000030041c0c7981 */ /* 0x000f22000c1e1d00 */
[----:B------:R-:W-:Y:S01]  /*08b0*/  ISETP.NE.AND P0, PT, R32, R19, PT ;  /* 0x000000132000720c */ /* 0x000fe20003f05270 */
[----:B------:R-:W-:Y:S01]  /*08c0*/  VIADD R24, R24, 0x4 ;  /* 0x0000000418187836 */ /* 0x000fe20000000000 */
[----:B------:R-:W-:-:S02]  /*08d0*/  IADD3 R17, PT, PT, R17, 0x4, RZ ;  /* 0x0000000411117810 */ /* 0x000fc40007ffe0ff */
[----:B------:R-:W-:Y:S01]  /*08e0*/  IADD3 R18, PT, PT, R18, 0x4, RZ ;  /* 0x0000000412127810 */ /* 0x000fe20007ffe0ff */
[-C--:B---3--:R-:W-:Y:S02]  /*08f0*/  DFMA R8, R8, R38.reuse, R34 ;  /* 0x000000260808722b */ /* 0x088fe40000000022 */
[----:B------:R-:W-:Y:S02]  /*0900*/  DFMA R22, R10, R38, R22 ;  /* 0x000000260a16722b */ /* 0x000fe40000000016 */
[C---:B----4-:R-:W-:Y:S02]  /*0910*/  DFMA R20, R30.reuse, R12, R20 ;  /* 0x0000000c1e14722b */ /* 0x050fe40000000014 */
[----:B------:R-:W-:Y:S02]  /*0920*/  DFMA R10, R30, R14, R36 ;  /* 0x0000000e1e0a722b */ /* 0x000fe40000000024 */
[-C--:B-----5:R-:W-:Y:S02]  /*0930*/  DFMA R8, R12, R26.reuse, R8 ;  /* 0x0000001a0c08722b */ /* 0x0a0fe40000000008 */
[----:B------:R-:W-:Y:S01]  /*0940*/  DFMA R22, R14, R26, R22 ;  /* 0x0000001a0e16722b */ /* 0x000fe20000000016 */
[----:B------:R-:W-:Y:S10]  /*0950*/  @P0 BRA `(.L_x_47) ;  /* 0xfffffff800dc0947 */ /* 0x000ff4000383ffff */
[----:B------:R-:W-:Y:S05]  /*0960*/  BSYNC.RECONVERGENT B2 ;  /* 0x0000000000027941 */ /* 0x000fea0003800200 */
.L_x_46:
[----:B------:R-:W-:-:S07]  /*0970*/  MOV R32, R19 ;  /* 0x0000001300207202 */ /* 0x000fce0000000f00 */
.L_x_45:
[----:B------:R-:W-:Y:S05]  /*0980*/  BSYNC.RECONVERGENT B1 ;  /* 0x0000000000017941 */ /* 0x000fea0003800200 */
.L_x_44:
[----:B------:R-:W-:-:S13]  /*0990*/  LOP3.LUT P0, R12, R16, 0x3, RZ, 0xc0, !PT ;  /* 0x00000003100c7812 */ /* 0x000fda000780c0ff */
[----:B------:R-:W-:Y:S05]  /*09a0*/  @!P0 BRA `(.L_x_43) ;  /* 0x0000000400188947 */ /* 0x000fea0003800000 */
[----:B------:R-:W-:Y:S01]  /*09b0*/  ISETP.NE.AND P1, PT, R12, 0x1, PT ;  /* 0x000000010c00780c */ /* 0x000fe20003f25270 */
[----:B------:R-:W-:Y:S01]  /*09c0*/  BSSY.RECONVERGENT B1, `(.L_x_48) ;  /* 0x000002e000017945 */ /* 0x000fe20003800200 */
[----:B------:R-:W-:-:S04]  /*09d0*/  LOP3.LUT R16, R16, 0x1, RZ, 0xc0, !PT ;  /* 0x0000000110107812 */ /* 0x000fc800078ec0ff */
[----:B------:R-:W-:-:S07]  /*09e0*/  ISETP.NE.U32.AND P0, PT, R16, 0x1, PT ;  /* 0x000000011000780c */ /* 0x000fce0003f05070 */
[----:B------:R-:W-:Y:S06]  /*09f0*/  @!P1 BRA `(.L_x_49) ;  /* 0x0000000000a89947 */ /* 0x000fec0003800000 */
[CC--:B------:R-:W-:Y:S01]  /*0a00*/  ISETP.GE.U32.AND P1, PT, R32.reuse, R3.reuse, PT ;  /* 0x000000032000720c */ /* 0x0c0fe20003f26070 */
[----:B------:R-:W0:Y:S01]  /*0a10*/  LDC.64 R34, c[0x0][0x380] ;  /* 0x0000e000ff227b82 */ /* 0x000e220000000a00 */
[----:B------:R-:W-:Y:S01]  /*0a20*/  IADD3 R14, PT, PT, R32, 0x1, RZ ;  /* 0x00000001200e7810 */ /* 0x000fe20007ffe0ff */
[----:B------:R-:W1:Y:S03]  /*0a30*/  LDCU UR7, c[0x0][0x3f4] ;  /* 0x00007e80ff0777ac */ /* 0x000e660008000800 */
[----:B------:R-:W-:-:S03]  /*0a40*/  ISETP.GE.U32.AND P2, PT, R14, R3, PT ;  /* 0x000000030e00720c */ /* 0x000fc60003f46070 */
[----:B------:R-:W2:Y:S04]  /*0a50*/  LDC.64 R26, c[0x0][0x3a0] ;  /* 0x0000e800ff1a7b82 */ /* 0x000ea80000000a00 */
[----:B------:R-:W-:-:S04]  /*0a60*/  @P1 IMAD R13, R32, R32, RZ ;  /* 0x00000020200d1224 */ /* 0x000fc800078e02ff */
[----:B------:R-:W3:Y:S01]  /*0a70*/  LDC.64 R28, c[0x0][0x3a8] ;  /* 0x0000ea00ff1c7b82 */ /* 0x000ee20000000a00 */
[C---:B------:R-:W-:Y:S02]  /*0a80*/  @P1 LOP3.LUT R12, R13.reuse, R32, RZ, 0xc0, !PT ;  /* 0x000000200d0c1212 */ /* 0x040fe400078ec0ff */
[----:B------:R-:W-:-:S04]  /*0a90*/  @P1 LOP3.LUT R13, R13, 0xffff, R32, 0x48, !PT ;  /* 0x0000ffff0d0d1812 */ /* 0x000fc800078e4820 */
[----:B------:R-:W-:Y:S02]  /*0aa0*/  @P1 LEA.HI R12, R13, R12, RZ, 0x1f ;  /* 0x0000000c0d0c1211 */ /* 0x000fe400078ff8ff */
[----:B------:R-:W-:Y:S02]  /*0ab0*/  IADD3 R13, PT, PT, R32, R0, -R3 ;  /* 0x00000000200d7210 */ /* 0x000fe40007ffe803 */
[----:B------:R-:W-:-:S03]  /*0ac0*/  @P1 LOP3.LUT R12, R12, 0xffff, RZ, 0xc0, !PT ;  /* 0x0000ffff0c0c1812 */ /* 0x000fc600078ec0ff */
[----:B0-----:R-:W-:-:S04]  /*0ad0*/  IMAD.WIDE R34, R13, 0x10, R34 ;  /* 0x000000100d227825 */ /* 0x001fc800078e0222 */
[----:B------:R-:W-:Y:S01]  /*0ae0*/  @P1 IMAD.IADD R12, R3, 0x1, R12 ;  /* 0x00000001030c1824 */ /* 0x000fe200078e020c */
[----:B------:R-:W-:Y:S02]  /*0af0*/  @!P1 IADD3 R12, PT, PT, R5, R32, RZ ;  /* 0x00000020050c9210 */ /* 0x000fe40007ffe0ff */
[----:B------:R-:W-:-:S03]  /*0b00*/  IADD3 R32, PT, PT, R32, 0x2, RZ ;  /* 0x0000000220207810 */ /* 0x000fc60007ffe0ff */
[--C-:B-1----:R-:W-:Y:S02]  /*0b10*/  IMAD R31, R7, UR7, R12.reuse ;  /* 0x00000007071f7c24 */ /* 0x102fe4000f8e020c */
[----:B------:R-:W-:Y:S02]  /*0b20*/  @P2 IMAD R16, R14, R32, RZ ;  /* 0x000000200e102224 */ /* 0x000fe400078e02ff */
[----:B------:R-:W-:Y:S02]  /*0b30*/  IMAD R25, R6, UR7, R12 ;  /* 0x0000000706197c24 */ /* 0x000fe4000f8e020c */
[----:B--2---:R-:W-:Y:S01]  /*0b40*/  IMAD.WIDE R30, R31, 0x8, R26 ;  /* 0x000000081f1e7825 */ /* 0x004fe200078e021a */
[----:B------:R-:W-:-:S03]  /*0b50*/  @P2 LEA.HI R16, R16, R3, RZ, 0x1f ;  /* 0x0000000310102211 */ /* 0x000fc600078ff8ff */
[----:B------:R-:W-:Y:S02]  /*0b60*/  @!P2 IMAD.IADD R16, R5, 0x1, R14 ;  /* 0x000000010510a824 */ /* 0x000fe400078e020e */
[----:B---3--:R-:W-:Y:S01]  /*0b70*/  IMAD.WIDE R24, R25, 0x8, R28 ;  /* 0x0000000819187825 */ /* 0x008fe200078e021c */
[----:B------:R-:W2:Y:S03]  /*0b80*/  LDG.E.64 R30, desc[UR4][R30.64] ;  /* 0x000000041e1e7981 */ /* 0x000ea6000c1e1b00 */
[--C-:B------:R-:W-:Y:S02]  /*0b90*/  IMAD R13, R7, UR7, R16.reuse ;  /* 0x00000007070d7c24 */ /* 0x100fe4000f8e0210 */
[----:B------:R-:W-:Y:S01]  /*0ba0*/  IMAD R17, R6, UR7, R16 ;  /* 0x0000000706117c24 */ /* 0x000fe2000f8e0210 */
[----:B------:R-:W3:Y:S01]  /*0bb0*/  LDG.E.64 R24, desc[UR4][R24.64] ;  /* 0x0000000418187981 */ /* 0x000ee2000c1e1b00 */
[----:B------:R-:W-:-:S03]  /*0bc0*/  IMAD.WIDE R26, R13, 0x8, R26 ;  /* 0x000000080d1a7825 */ /* 0x000fc600078e021a */
[----:B------:R-:W2:Y:S01]  /*0bd0*/  LDG.E.128 R12, desc[UR4][R34.64] ;  /* 0x00000004220c7981 */ /* 0x000ea2000c1e1d00 */
[----:B------:R-:W-:-:S03]  /*0be0*/  IMAD.WIDE R28, R17, 0x8, R28 ;  /* 0x00000008111c7825 */ /* 0x000fc600078e021c */
[----:B------:R-:W4:Y:S04]  /*0bf0*/  LDG.E.64 R26, desc[UR4][R26.64] ;  /* 0x000000041a1a7981 */ /* 0x000f28000c1e1b00 */
[----:B------:R-:W4:Y:S04]  /*0c00*/  LDG.E.128 R16, desc[UR4][R34.64+0x10] ;  /* 0x0000100422107981 */ /* 0x000f28000c1e1d00 */
[----:B------:R-:W5:Y:S01]  /*0c10*/  LDG.E.64 R28, desc[UR4][R28.64] ;  /* 0x000000041c1c7981 */ /* 0x000f62000c1e1b00 */
[C---:B--2---:R-:W-:Y:S02]  /*0c20*/  DFMA R20, R30.reuse, R12, R20 ;  /* 0x0000000c1e14722b */ /* 0x044fe40000000014 */
[----:B------:R-:W-:-:S02]  /*0c30*/  DFMA R10, R30, R14, R10 ;  /* 0x0000000e1e0a722b */ /* 0x000fc4000000000a */
[-C--:B---3--:R-:W-:Y:S02]  /*0c40*/  DFMA R8, R12, R24.reuse, R8 ;  /* 0x000000180c08722b */ /* 0x088fe40000000008 */
[----:B------:R-:W-:Y:S02]  /*0c50*/  DFMA R22, R14, R24, R22 ;  /* 0x000000180e16722b */ /* 0x000fe40000000016 */
[C---:B----4-:R-:W-:Y:S02]  /*0c60*/  DFMA R20, R26.reuse, R16, R20 ;  /* 0x000000101a14722b */ /* 0x050fe40000000014 */
[----:B------:R-:W-:Y:S02]  /*0c70*/  DFMA R10, R26, R18, R10 ;  /* 0x000000121a0a722b */ /* 0x000fe4000000000a */
[-C--:B-----5:R-:W-:Y:S02]  /*0c80*/  DFMA R8, R16, R28.reuse, R8 ;  /* 0x0000001c1008722b */ /* 0x0a0fe40000000008 */
[----:B------:R-:W-:-:S11]  /*0c90*/  DFMA R22, R18, R28, R22 ;  /* 0x0000001c1216722b */ /* 0x000fd60000000016 */
.L_x_49:
[----:B------:R-:W-:Y:S05]  /*0ca0*/  BSYNC.RECONVERGENT B1 ;  /* 0x0000000000017941 */ /* 0x000fea0003800200 */
.L_x_48:
[----:B------:R-:W-:Y:S05]  /*0cb0*/  @P0 BRA `(.L_x_43) ;  /* 0x0000000000540947 */ /* 0x000fea0003800000 */
[C---:B------:R-:W-:Y:S01]  /*0cc0*/  ISETP.GE.U32.AND P0, PT, R32.reuse, R3, PT ;  /* 0x000000032000720c */ /* 0x040fe20003f06070 */
[----:B------:R-:W0:Y:S01]  /*0cd0*/  LDC.64 R14, c[0x0][0x3a0] ;  /* 0x0000e800ff0e7b82 */ /* 0x000e220000000a00 */
[----:B------:R-:W1:Y:S07]  /*0ce0*/  LDCU UR7, c[0x0][0x3f4] ;  /* 0x00007e80ff0777ac */ /* 0x000e6e0008000800 */
[----:B------:R-:W2:Y:S04]  /*0cf0*/  LDC.64 R12, c[0x0][0x3a8] ;  /* 0x0000ea00ff0c7b82 */ /* 0x000ea80000000a00 */
[----:B------:R-:W-:-:S04]  /*0d00*/  @P0 IMAD R18, R32, R32, R32 ;  /* 0x0000002020120224 */ /* 0x000fc800078e0220 */
[----:B------:R-:W3:Y:S01]  /*0d10*/  LDC.64 R16, c[0x0][0x380] ;  /* 0x0000e000ff107b82 */ /* 0x000ee20000000a00 */
[----:B------:R-:W-:Y:S02]  /*0d20*/  @P0 LEA.HI R18, R18, R3, RZ, 0x1f ;  /* 0x0000000312120211 */ /* 0x000fe400078ff8ff */
[----:B------:R-:W-:Y:S02]  /*0d30*/  @!P0 IADD3 R18, PT, PT, R5, R32, RZ ;  /* 0x0000002005128210 */ /* 0x000fe40007ffe0ff */
[----:B------:R-:W-:-:S03]  /*0d40*/  IADD3 R5, PT, PT, R32, R0, -R3 ;  /* 0x0000000020057210 */ /* 0x000fc60007ffe803 */
[--C-:B-1----:R-:W-:Y:S02]  /*0d50*/  IMAD R7, R7, UR7, R18.reuse ;  /* 0x0000000707077c24 */ /* 0x102fe4000f8e0212 */
[----:B------:R-:W-:Y:S02]  /*0d60*/  IMAD R19, R6, UR7, R18 ;  /* 0x0000000706137c24 */ /* 0x000fe4000f8e0212 */
[----:B0-----:R-:W-:-:S04]  /*0d70*/  IMAD.WIDE R6, R7, 0x8, R14 ;  /* 0x0000000807067825 */ /* 0x001fc800078e020e */
[----:B--2---:R-:W-:Y:S02]  /*0d80*/  IMAD.WIDE R18, R19, 0x8, R12 ;  /* 0x0000000813127825 */ /* 0x004fe400078e020c */
[----:B------:R-:W2:Y:S04]  /*0d90*/  LDG.E.64 R6, desc[UR4][R6.64] ;  /* 0x0000000406067981 */ /* 0x000ea8000c1e1b00 */
[----:B------:R-:W4:Y:S01]  /*0da0*/  LDG.E.64 R18, desc[UR4][R18.64] ;  /* 0x0000000412127981 */ /* 0x000f22000c1e1b00 */
[----:B---3--:R-:W-:-:S05]  /*0db0*/  IMAD.WIDE R16, R5, 0x10, R16 ;  /* 0x0000001005107825 */ /* 0x008fca00078e0210 */
[----:B------:R-:W2:Y:S02]  /*0dc0*/  LDG.E.128 R12, desc[UR4][R16.64] ;  /* 0x00000004100c7981 */ /* 0x000ea4000c1e1d00 */
[C---:B--2---:R-:W-:Y:S02]  /*0dd0*/  DFMA R20, R6.reuse, R12, R20 ;  /* 0x0000000c0614722b */ /* 0x044fe40000000014 */
[----:B------:R-:W-:Y:S02]  /*0de0*/  DFMA R10, R6, R14, R10 ;  /* 0x0000000e060a722b */ /* 0x000fe4000000000a */
[-C--:B----4-:R-:W-:Y:S02]  /*0df0*/  DFMA R8, R12, R18.reuse, R8 ;  /* 0x000000120c08722b */ /* 0x090fe40000000008 */
[----:B------:R-:W-:-:S11]  /*0e00*/  DFMA R22, R14, R18, R22 ;  /* 0x000000120e16722b */ /* 0x000fd60000000016 */
.L_x_43:
[----:B------:R-:W-:Y:S05]  /*0e10*/  BSYNC.RECONVERGENT B0 ;  /* 0x0000000000007941 */ /* 0x000fea0003800200 */
.L_x_42:
[----:B------:R-:W0:Y:S01]  /*0e20*/  LDC R14, c[0x0][0x404] ;  /* 0x00010100ff0e7b82 */ /* 0x000e220000000800 */
[----:B------:R-:W1:Y:S07]  /*0e30*/  LDCU.64 UR6, c[0x0][0x410] ;  /* 0x00008200ff0677ac */ /* 0x000e6e0008000a00 */
[----:B------:R-:W2:Y:S01]  /*0e40*/  LDC R5, c[0x0][0x3f0] ;  /* 0x0000fc00ff057b82 */ /* 0x000ea20000000800 */
[----:B-1----:R-:W-:Y:S02]  /*0e50*/  DFMA R12, -R22, UR6, R10 ;  /* 0x00000006160c7c2b */ /* 0x002fe4000800010a */
[----:B------:R-:W-:Y:S01]  /*0e60*/  DFMA R6, -R8, UR6, R20 ;  /* 0x0000000608067c2b */ /* 0x000fe20008000114 */
[----:B0-----:R-:W-:-:S02]  /*0e70*/  ISETP.GT.AND P1, PT, R14, 0x2, PT ;  /* 0x000000020e00780c */ /* 0x001fc40003f24270 */
[----:B--2---:R-:W-:-:S05]  /*0e80*/  ISETP.NE.AND P0, PT, R5, 0x2, PT ;  /* 0x000000020500780c */ /* 0x004fca0003f05270 */
[----:B------:R-:W-:Y:S02]  /*0e90*/  FSEL R11, R13, R11, !P0 ;  /* 0x0000000b0d0b7208 */ /* 0x000fe40004000000 */
[----:B------:R-:W-:Y:S02]  /*0ea0*/  FSEL R10, R12, R10, !P0 ;  /* 0x0000000a0c0a7208 */ /* 0x000fe40004000000 */
[----:B------:R-:W-:Y:S02]  /*0eb0*/  FSEL R16, R6, R20, !P0 ;  /* 0x0000001406107208 */ /* 0x000fe40004000000 */
[----:B------:R-:W-:Y:S01]  /*0ec0*/  FSEL R17, R7, R21, !P0 ;  /* 0x0000001507117208 */ /* 0x000fe20004000000 */
[----:B------:R-:W-:Y:S01]  /*0ed0*/  IMAD.MOV.U32 R7, RZ, RZ, R11 ;  /* 0x000000ffff077224 */ /* 0x000fe200078e000b */
[----:B------:R-:W-:Y:S01]  /*0ee0*/  MOV R6, R10 ;  /* 0x0000000a00067202 */ /* 0x000fe20000000f00 */
[----:B------:R-:W-:Y:S06]  /*0ef0*/  @P1 BRA `(.L_x_50) ;  /* 0x0000000400401947 */ /* 0x000fec0003800000 */
[----:B------:R-:W-:-:S13]  /*0f00*/  ISETP.NE.AND P0, PT, R14, 0x1, PT ;  /* 0x000000010e00780c */ /* 0x000fda0003f05270 */
[----:B------:R-:W-:Y:S05]  /*0f10*/  @!P0 BRA `(.L_x_51) ;  /* 0x00000000008c8947 */ /* 0x000fea0003800000 */
[----:B------:R-:W-:-:S13]  /*0f20*/  ISETP.NE.AND P0, PT, R14, 0x2, PT ;  /* 0x000000020e00780c */ /* 0x000fda0003f05270 */
[----:B------:R-:W-:Y:S05]  /*0f30*/  @P0 EXIT ;  /* 0x000000000000094d */ /* 0x000fea0003800000 */
[----:B------:R-:W0:Y:S08]  /*0f40*/  LDC.64 R20, c[0x0][0x388] ;  /* 0x0000e200ff147b82 */ /* 0x000e300000000a00 */
[----:B------:R-:W1:Y:S01]  /*0f50*/  LDC.64 R18, c[0x0][0x3f8] ;  /* 0x0000fe00ff127b82 */ /* 0x000e620000000a00 */
[----:B------:R-:W-:Y:S01]  /*0f60*/  ISETP.NE.AND P0, PT, R5, 0x3, PT ;  /* 0x000000030500780c */ /* 0x000fe20003f05270 */
[----:B------:R-:W2:Y:S06]  /*0f70*/  LDCU UR6, c[0x0][0x400] ;  /* 0x00008000ff0677ac */ /* 0x000eac0008000800 */
[----:B------:R-:W3:Y:S01]  /*0f80*/  LDC.64 R10, c[0x0][0x3b0] ;  /* 0x0000ec00ff0a7b82 */ /* 0x000ee20000000a00 */
[----:B0-----:R-:W-:-:S05]  /*0f90*/  IMAD.WIDE R20, R0, 0x10, R20 ;  /* 0x0000001000147825 */ /* 0x001fca00078e0214 */
[----:B------:R0:W4:Y:S01]  /*0fa0*/  LDG.E.128 R12, desc[UR4][R20.64] ;  /* 0x00000004140c7981 */ /* 0x000122000c1e1d00 */
[----:B------:R-:W-:Y:S02]  /*0fb0*/  FSEL R6, R22, R6, !P0 ;  /* 0x0000000616067208 */ /* 0x000fe40004000000 */
[----:B------:R-:W-:Y:S01]  /*0fc0*/  FSEL R7, R23, R7, !P0 ;  /* 0x0000000717077208 */ /* 0x000fe20004000000 */
[----:B-1---5:R-:W-:Y:S01]  /*0fd0*/  IMAD R23, R4, R18, R3 ;  /* 0x0000001204177224 */ /* 0x022fe200078e0203 */
[----:B------:R-:W-:Y:S02]  /*0fe0*/  FSEL R8, R8, R16, !P0 ;  /* 0x0000001008087208 */ /* 0x000fe40004000000 */
[----:B------:R-:W-:Y:S01]  /*0ff0*/  FSEL R9, R9, R17, !P0 ;  /* 0x0000001109097208 */ /* 0x000fe20004000000 */
[----:B0-----:R-:W-:-:S04]  /*1000*/  IMAD.WIDE R20, R19, 0x10, R20 ;  /* 0x0000001013147825 */ /* 0x001fc800078e0214 */
[----:B---3--:R-:W-:Y:S01]  /*1010*/  IMAD.WIDE R22, R23, 0x8, R10 ;  /* 0x0000000817167825 */ /* 0x008fe200078e020a */
[----:B----4-:R-:W-:-:S08]  /*1020*/  DMUL R14, R6, R14 ;  /* 0x0000000e060e7228 */ /* 0x010fd00000000000 */
[----:B------:R-:W-:-:S07]  /*1030*/  DFMA R16, R8, R12, R14 ;  /* 0x0000000c0810722b */ /* 0x000fce000000000e */
[----:B------:R-:W-:Y:S04]  /*1040*/  STG.E.64 desc[UR4][R22.64], R16 ;  /* 0x0000001016007986 */ /* 0x000fe8000c101b04 */
[----:B------:R-:W3:Y:S01]  /*1050*/  LDG.E.128 R12, desc[UR4][R20.64] ;  /* 0x00000004140c7981 */ /* 0x000ee2000c1e1d00 */
[----:B--2---:R-:W-:-:S05]  /*1060*/  IADD3 R0, PT, PT, R4, UR6, RZ ;  /* 0x0000000604007c10 */ /* 0x004fca000fffe0ff */
[----:B------:R-:W-:-:S04]  /*1070*/  IMAD R25, R0, R18, R3 ;  /* 0x0000001200197224 */ /* 0x000fc800078e0203 */
[----:B------:R-:W-:Y:S01]  /*1080*/  IMAD.WIDE R24, R25, 0x8, R10 ;  /* 0x0000000819187825 */ /* 0x000fe200078e020a */
[----:B---3--:R-:W-:-:S08]  /*1090*/  DMUL R14, R6, R14 ;  /* 0x0000000e060e7228 */ /* 0x008fd00000000000 */
[----:B------:R-:W-:Y:S01]  /*10a0*/  DFMA R4, R8, R12, R14 ;  /* 0x0000000c0804722b */ /* 0x000fe2000000000e */
[----:B------:R-:W-:-:S06]  /*10b0*/  IMAD.WIDE R12, R19, 0x10, R20 ;  /* 0x00000010130c7825 */ /* 0x000fcc00078e0214 */
[----:B------:R-:W-:Y:S04]  /*10c0*/  STG.E.64 desc[UR4][R24.64], R4 ;  /* 0x0000000418007986 */ /* 0x000fe8000c101b04 */
[----:B------:R-:W2:Y:S01]  /*10d0*/  LDG.E.128 R12, desc[UR4][R12.64] ;  /* 0x000000040c0c7981 */ /* 0x000ea2000c1e1d00 */
[----:B------:R-:W-:-:S05]  /*10e0*/  IADD3 R0, PT, PT, R0, UR6, RZ ;  /* 0x0000000600007c10 */ /* 0x000fca000fffe0ff */
[----:B------:R-:W-:-:S04]  /*10f0*/  IMAD R3, R0, R18, R3 ;  /* 0x0000001200037224 */ /* 0x000fc800078e0203 */
[----:B------:R-:W-:Y:S01]  /*1100*/  IMAD.WIDE R10, R3, 0x8, R10 ;  /* 0x00000008030a7825 */ /* 0x000fe200078e020a */
[----:B--2---:R-:W-:-:S08]  /*1110*/  DMUL R14, R6, R14 ;  /* 0x0000000e060e7228 */ /* 0x004fd00000000000 */
[----:B------:R-:W-:-:S07]  /*1120*/  DFMA R14, R8, R12, R14 ;  /* 0x0000000c080e722b */ /* 0x000fce000000000e */
[----:B------:R-:W-:Y:S01]  /*1130*/  STG.E.64 desc[UR4][R10.64], R14 ;  /* 0x0000000e0a007986 */ /* 0x000fe2000c101b04 */
[----:B------:R-:W-:Y:S05]  /*1140*/  EXIT ;  /* 0x000000000000794d */ /* 0x000fea0003800000 */
.L_x_51:
[----:B-----5:R-:W-:Y:S01]  /*1150*/  SHF.R.S32.HI R3, RZ, 0x1f, R2 ;  /* 0x0000001fff037819 */ /* 0x020fe20000011402 */
[----:B------:R-:W-:Y:S03]  /*1160*/  BSSY.RECONVERGENT B0, `(.L_x_52) ;  /* 0x0000022000007945 */ /* 0x000fe60003800200 */
[----:B------:R-:W-:-:S04]  /*1170*/  LEA.HI R3, R3, R2, RZ, 0x2 ;  /* 0x0000000203037211 */ /* 0x000fc800078f10ff */
[----:B------:R-:W-:-:S05]  /*1180*/  LOP3.LUT R3, R3, 0xfffffffc, RZ, 0xc0, !PT ;  /* 0xfffffffc03037812 */ /* 0x000fca00078ec0ff */
[----:B------:R-:W-:-:S05]  /*1190*/  IMAD.IADD R3, R2, 0x1, -R3 ;  /* 0x0000000102037824 */ /* 0x000fca00078e0a03 */
[----:B------:R-:W-:-:S13]  /*11a0*/  ISETP.NE.AND P0, PT, R3, 0x3, PT ;  /* 0x000000030300780c */ /* 0x000fda0003f05270 */
[----:B------:R-:W-:Y:S05]  /*11b0*/  @!P0 BRA `(.L_x_53) ;  /* 0x0000000000588947 */ /* 0x000fea0003800000 */
[----:B------:R-:W-:-:S13]  /*11c0*/  ISETP.NE.AND P0, PT, R3, 0x2, PT ;  /* 0x000000020300780c */ /* 0x000fda0003f05270 */
[----:B------:R-:W-:Y:S05]  /*11d0*/  @!P0 BRA `(.L_x_54) ;  /* 0x0000000000348947 */ /* 0x000fea0003800000 */
[----:B------:R-:W-:Y:S01]  /*11e0*/  ISETP.NE.AND P0, PT, R3, 0x1, PT ;  /* 0x000000010300780c */ /* 0x000fe20003f05270 */
[----:B------:R-:W-:Y:S01]  /*11f0*/  IMAD.MOV.U32 R4, RZ, RZ, R16 ;  /* 0x000000ffff047224 */ /* 0x000fe200078e0010 */
[----:B------:R-:W-:Y:S02]  /*1200*/  MOV R10, R22 ;  /* 0x00000016000a7202 */ /* 0x000fe40000000f00 */
[----:B------:R-:W-:Y:S02]  /*1210*/  MOV R11, R23 ;  /* 0x00000017000b7202 */ /* 0x000fe40000000f00 */
[----:B------:R-:W-:-:S07]  /*1220*/  MOV R5, R17 ;  /* 0x0000001100057202 */ /* 0x000fce0000000f00 */
[----:B------:R-:W-:Y:S05]  /*1230*/  @P0 BRA `(.L_x_55) ;  /* 0x0000000000500947 */ /* 0x000fea0003800000 */
[----:B------:R-:W-:Y:S01]  /*1240*/  MOV R4, R6 ;  /* 0x0000000600047202 */ /* 0x000fe20000000f00 */
[----:B------:R-:W-:Y:S01]  /*1250*/  IMAD.MOV.U32 R5, RZ, RZ, R7 ;  /* 0x000000ffff057224 */ /* 0x000fe200078e0007 */
[----:B------:R-:W-:Y:S02]  /*1260*/  DADD R6, -RZ, -R16 ;  /* 0x00000000ff067229 */ /* 0x000fe40000000910 */
[----:B------:R-:W-:Y:S01]  /*1270*/  DADD R10, -RZ, -R8 ;  /* 0x00000000ff0a7229 */ /* 0x000fe20000000908 */
[----:B------:R-:W-:Y:S02]  /*1280*/  MOV R8, R22 ;  /* 0x0000001600087202 */ /* 0x000fe40000000f00 */
[----:B------:R-:W-:Y:S01]  /*1290*/  MOV R9, R23 ;  /* 0x0000001700097202 */ /* 0x000fe20000000f00 */
[----:B------:R-:W-:Y:S07]  /*12a0*/  BRA `(.L_x_55) ;  /* 0x0000000000347947 */ /* 0x000fee0003800000 */
.L_x_54:
[----:B------:R-:W-:Y:S01]  /*12b0*/  IMAD.MOV.U32 R4, RZ, RZ, R16 ;  /* 0x000000ffff047224 */ /* 0x000fe200078e0010 */
[----:B------:R-:W-:Y:S01]  /*12c0*/  MOV R5, R17 ;  /* 0x0000001100057202 */ /* 0x000fe20000000f00 */
[----:B------:R-:W-:Y:S02]  /*12d0*/  DADD R6, -RZ, -R6 ;  /* 0x00000000ff067229 */ /* 0x000fe40000000906 */
[----:B------:R-:W-:Y:S02]  /*12e0*/  DADD R8, -RZ, -R8 ;  /* 0x00000000ff087229 */ /* 0x000fe40000000908 */
[----:B------:R-:W-:Y:S02]  /*12f0*/  DADD R10, -RZ, -R22 ;  /* 0x00000000ff0a7229 */ /* 0x000fe40000000916 */
[----:B------:R-:W-:Y:S01]  /*1300*/  DADD R4, -RZ, -R4 ;  /* 0x00000000ff047229 */ /* 0x000fe20000000904 */
[----:B------:R-:W-:Y:S10]  /*1310*/  BRA `(.L_x_55) ;  /* 0x0000000000187947 */ /* 0x000ff40003800000 */
.L_x_53:
[----:B------:R-:W-:Y:S01]  /*1320*/  MOV R10, R8 ;  /* 0x00000008000a7202 */ /* 0x000fe20000000f00 */
[----:B------:R-:W-:Y:S01]  /*1330*/  IMAD.MOV.U32 R11, RZ, RZ, R9 ;  /* 0x000000ffff0b7224 */ /* 0x000fe200078e0009 */
[----:B------:R-:W-:Y:S02]  /*1340*/  DADD R8, -RZ, -R22 ;  /* 0x00000000ff087229 */ /* 0x000fe40000000916 */
[----:B------:R-:W-:Y:S01]  /*1350*/  DADD R4, -RZ, -R6 ;  /* 0x00000000ff047229 */ /* 0x000fe20000000906 */
[----:B------:R-:W-:Y:S02]  /*1360*/  MOV R6, R16 ;  /* 0x0000001000067202 */ /* 0x000fe40000000f00 */
[----:B------:R-:W-:-:S08]  /*1370*/  MOV R7, R17 ;  /* 0x0000001100077202 */ /* 0x000fd00000000f00 */
.L_x_55:
[----:B------:R-:W-:Y:S05]  /*1380*/  BSYNC.RECONVERGENT B0 ;  /* 0x0000000000007941 */ /* 0x000fea0003800200 */
.L_x_52:
[----:B------:R-:W0:Y:S08]  /*1390*/  LDC.64 R2, c[0x0][0x390] ;  /* 0x0000e400ff027b82 */ /* 0x000e300000000a00 */
[----:B------:R-:W1:Y:S01]  /*13a0*/  LDC.64 R12, c[0x0][0x398] ;  /* 0x0000e600ff0c7b82 */ /* 0x000e620000000a00 */
[----:B0-----:R-:W-:-:S05]  /*13b0*/  IMAD.WIDE R2, R0, 0x10, R2 ;  /* 0x0000001000027825 */ /* 0x001fca00078e0202 */
[----:B------:R-:W-:Y:S01]  /*13c0*/  STG.E.128 desc[UR4][R2.64], R4 ;  /* 0x0000000402007986 */ /* 0x000fe2000c101d04 */
[----:B-1----:R-:W-:-:S05]  /*13d0*/  IMAD.WIDE R12, R0, 0x10, R12 ;  /* 0x00000010000c7825 */ /* 0x002fca00078e020c */
[----:B------:R-:W-:Y:S01]  /*13e0*/  STG.E.128 desc[UR4][R12.64], R8 ;  /* 0x000000080c007986 */ /* 0x000fe2000c101d04 */
[----:B------:R-:W-:Y:S05]  /*13f0*/  EXIT ;  /* 0x000000000000794d */ /* 0x000fea0003800000 */
.L_x_50:
        /* <DEDUP_REMOVED lines=9> */
[----:B0-----:R-:W-:-:S04]  /*1490*/  IMAD.IADD R25, R0, 0x1, R21 ;  /* 0x0000000100197824 */ /* 0x001fc800078e0215 */
[----:B-1----:R-:W-:-:S05]  /*14a0*/  IMAD.WIDE R24, R25, 0x10, R10 ;  /* 0x0000001019187825 */ /* 0x002fca00078e020a */
[----:B------:R0:W4:Y:S01]  /*14b0*/  LDG.E.128 R12, desc[UR4][R24.64] ;  /* 0x00000004180c7981 */ /* 0x000122000c1e1d00 */
[----:B------:R-:W-:Y:S01]  /*14c0*/  FSEL R22, R22, R6, !P0 ;  /* 0x0000000616167208 */ /* 0x000fe20004000000 */
[----:B-----5:R-:W-:Y:S01]  /*14d0*/  IMAD R27, R4, R20, R3 ;  /* 0x00000014041b7224 */ /* 0x020fe200078e0203 */
[----:B------:R-:W-:Y:S02]  /*14e0*/  FSEL R23, R23, R7, !P0 ;  /* 0x0000000717177208 */ /* 0x000fe40004000000 */
[----:B------:R-:W-:Y:S01]  /*14f0*/  FSEL R8, R8, R16, !P0 ;  /* 0x0000001008087208 */ /* 0x000fe20004000000 */
[----:B---3--:R-:W-:Y:S01]  /*1500*/  IMAD.WIDE R26, R27, 0x8, R18 ;  /* 0x000000081b1a7825 */ /* 0x008fe200078e0212 */
[----:B------:R-:W-:-:S03]  /*1510*/  FSEL R9, R9, R17, !P0 ;  /* 0x0000001109097208 */ /* 0x000fc60004000000 */
[----:B0-----:R-:W-:Y:S01]  /*1520*/  IMAD.WIDE R24, R21, 0x10, R24 ;  /* 0x0000001015187825 */ /* 0x001fe200078e0218 */
[----:B----4-:R-:W-:-:S08]  /*1530*/  DMUL R14, R22, R14 ;  /* 0x0000000e160e7228 */ /* 0x010fd00000000000 */
[----:B------:R-:W-:-:S07]  /*1540*/  DFMA R16, R8, R12, R14 ;  /* 0x0000000c0810722b */ /* 0x000fce000000000e */
[----:B------:R0:W-:Y:S04]  /*1550*/  STG.E.64 desc[UR4][R26.64], R16 ;  /* 0x000000101a007986 */ /* 0x0001e8000c101b04 */
        /* <DEDUP_REMOVED lines=9> */
[----:B------:R-:W-:Y:S01]  /*15f0*/  IADD3 R2, PT, PT, R2, UR6, RZ ;  /* 0x0000000602027c10 */ /* 0x000fe2000fffe0ff */
[----:B------:R-:W-:-:S04]  /*1600*/  IMAD.WIDE R10, R0, 0x10, R10 ;  /* 0x00000010000a7825 */ /* 0x000fc800078e020a */
[----:B------:R-:W-:Y:S01]  /*1610*/  IMAD R3, R2, R20, R3 ;  /* 0x0000001402037224 */ /* 0x000fe200078e0203 */
[----:B--2---:R-:W-:-:S08]  /*1620*/  DMUL R6, R22, R6 ;  /* 0x0000000616067228 */ /* 0x004fd00000000000 */
[----:B------:R-:W-:Y:S01]  /*1630*/  DFMA R4, R8, R4, R6 ;  /* 0x000000040804722b */ /* 0x000fe20000000006 */
[----:B------:R-:W-:Y:S02]  /*1640*/  IMAD.WIDE R6, R3, 0x8, R18 ;  /* 0x0000000803067825 */ /* 0x000fe400078e0212 */
[----:B------:R-:W1:Y:S04]  /*1650*/  LDC.64 R2, c[0x0][0x3b8] ;  /* 0x0000ee00ff027b82 */ /* 0x000e680000000a00 */
[----:B------:R2:W-:Y:S04]  /*1660*/  STG.E.64 desc[UR4][R6.64], R4 ;  /* 0x0000000406007986 */ /* 0x0005e8000c101b04 */
[----:B0-----:R-:W3:Y:S01]  /*1670*/  LDG.E.128 R16, desc[UR4][R10.64] ;  /* 0x000000040a107981 */ /* 0x001ee2000c1e1d00 */
[----:B------:R-:W-:-:S04]  /*1680*/  IMAD.WIDE R12, R21, 0x10, R12 ;  /* 0x00000010150c7825 */ /* 0x000fc800078e020c */
[----:B-1----:R-:W-:Y:S01]  /*1690*/  IMAD.WIDE R2, R0, 0x8, R2 ;  /* 0x0000000800027825 */ /* 0x002fe200078e0202 */
[----:B---3--:R-:W-:-:S08]  /*16a0*/  DMUL R18, R22, R18 ;  /* 0x0000001216127228 */ /* 0x008fd00000000000 */
[----:B------:R-:W-:-:S07]  /*16b0*/  DFMA R16, R8, R16, R18 ;  /* 0x000000100810722b */ /* 0x000fce0000000012 */
[----:B------:R0:W-:Y:S04]  /*16c0*/  STG.E.64 desc[UR4][R2.64], R16 ;  /* 0x0000001002007986 */ /* 0x0001e8000c101b04 */
[----:B------:R-:W3:Y:S01]  /*16d0*/  LDG.E.128 R24, desc[UR4][R12.64] ;  /* 0x000000040c187981 */ /* 0x000ee2000c1e1d00 */
[----:B--2---:R-:W-:-:S04]  /*16e0*/  IMAD.WIDE R4, R21, 0x8, R2 ;  /* 0x0000000815047825 */ /* 0x004fc800078e0202 */
[----:B------:R-:W-:Y:S01]  /*16f0*/  IMAD.WIDE R6, R21, 0x10, R12 ;  /* 0x0000001015067825 */ /* 0x000fe200078e020c */
[----:B---3--:R-:W-:-:S08]  /*1700*/  DMUL R26, R22, R26 ;  /* 0x0000001a161a7228 */ /* 0x008fd00000000000 */
[----:B------:R-:W-:-:S07]  /*1710*/  DFMA R24, R8, R24, R26 ;  /* 0x000000180818722b */ /* 0x000fce000000001a */
[----:B------:R1:W-:Y:S04]  /*1720*/  STG.E.64 desc[UR4][R4.64], R24 ;  /* 0x0000001804007986 */ /* 0x0003e8000c101b04 */
[----:B------:R-:W2:Y:S01]  /*1730*/  LDG.E.128 R28, desc[UR4][R6.64] ;  /* 0x00000004061c7981 */ /* 0x000ea2000c1e1d00 */
[----:B------:R-:W-:-:S04]  /*1740*/  IMAD.WIDE R10, R21, 0x8, R4 ;  /* 0x00000008150a7825 */ /* 0x000fc800078e0204 */
[----:B0-----:R-:W-:Y:S01]  /*1750*/  IMAD.WIDE R2, R21, 0x10, R6 ;  /* 0x0000001015027825 */ /* 0x001fe200078e0206 */
[----:B--2---:R-:W-:-:S08]  /*1760*/  DMUL R30, R22, R30 ;  /* 0x0000001e161e7228 */ /* 0x004fd00000000000 */
[----:B------:R-:W-:-:S07]  /*1770*/  DFMA R28, R8, R28, R30 ;  /* 0x0000001c081c722b */ /* 0x000fce000000001e */
[----:B------:R0:W-:Y:S04]  /*1780*/  STG.E.64 desc[UR4][R10.64], R28 ;  /* 0x0000001c0a007986 */ /* 0x0001e8000c101b04 */
[----:B------:R-:W2:Y:S01]  /*1790*/  LDG.E.128 R12, desc[UR4][R2.64] ;  /* 0x00000004020c7981 */ /* 0x000ea2000c1e1d00 */
[----:B-1----:R-:W-:Y:S01]  /*17a0*/  IMAD.WIDE R4, R21, 0x10, R2 ;  /* 0x0000001015047825 */ /* 0x002fe200078e0202 */
[----:B--2---:R-:W-:-:S08]  /*17b0*/  DMUL R14, R22, R14 ;  /* 0x0000000e160e7228 */ /* 0x004fd00000000000 */
[----:B------:R-:W-:Y:S01]  /*17c0*/  DFMA R12, R8, R12, R14 ;  /* 0x0000000c080c722b */ /* 0x000fe2000000000e */
[----:B------:R-:W-:-:S06]  /*17d0*/  IMAD.WIDE R14, R21, 0x8, R10 ;  /* 0x00000008150e7825 */ /* 0x000fcc00078e020a */
[----:B------:R1:W-:Y:S04]  /*17e0*/  STG.E.64 desc[UR4][R14.64], R12 ;  /* 0x0000000c0e007986 */ /* 0x0003e8000c101b04 */
[----:B------:R-:W2:Y:S01]  /*17f0*/  LDG.E.128 R16, desc[UR4][R4.64] ;  /* 0x0000000404107981 */ /* 0x000ea2000c1e1d00 */
[----:B------:R-:W-:-:S04]  /*1800*/  IMAD.WIDE R6, R21, 0x8, R14 ;  /* 0x0000000815067825 */ /* 0x000fc800078e020e */
[----:B0-----:R-:W-:Y:S01]  /*1810*/  IMAD.WIDE R10, R21, 0x10, R4 ;  /* 0x00000010150a7825 */ /* 0x001fe200078e0204 */
[----:B--2---:R-:W-:-:S08]  /*1820*/  DMUL R18, R22, R18 ;  /* 0x0000001216127228 */ /* 0x004fd00000000000 */
[----:B------:R-:W-:-:S07]  /*1830*/  DFMA R16, R8, R16, R18 ;  /* 0x000000100810722b */ /* 0x000fce0000000012 */
[----:B------:R-:W-:Y:S04]  /*1840*/  STG.E.64 desc[UR4][R6.64], R16 ;  /* 0x0000001006007986 */ /* 0x000fe8000c101b04 */
[----:B------:R-:W2:Y:S01]  /*1850*/  LDG.E.128 R24, desc[UR4][R10.64] ;  /* 0x000000040a187981 */ /* 0x000ea2000c1e1d00 */
[----:B------:R-:W-:-:S04]  /*1860*/  IMAD.WIDE R2, R21, 0x8, R6 ;  /* 0x0000000815027825 */ /* 0x000fc800078e0206 */
[----:B-1----:R-:W-:Y:S01]  /*1870*/  IMAD.WIDE R12, R21, 0x10, R10 ;  /* 0x00000010150c7825 */ /* 0x002fe200078e020a */
[----:B--2---:R-:W-:-:S08]  /*1880*/  DMUL R26, R22, R26 ;  /* 0x0000001a161a7228 */ /* 0x004fd00000000000 */
[----:B------:R-:W-:-:S07]  /*1890*/  DFMA R24, R8, R24, R26 ;  /* 0x000000180818722b */ /* 0x000fce000000001a */
[----:B------:R-:W-:Y:S04]  /*18a0*/  STG.E.64 desc[UR4][R2.64], R24 ;  /* 0x0000001802007986 */ /* 0x000fe8000c101b04 */
[----:B------:R-:W2:Y:S01]  /*18b0*/  LDG.E.128 R12, desc[UR4][R12.64] ;  /* 0x000000040c0c7981 */ /* 0x000ea2000c1e1d00 */
[----:B------:R-:W-:Y:S01]  /*18c0*/  IMAD.WIDE R4, R21, 0x8, R2 ;  /* 0x0000000815047825 */ /* 0x000fe200078e0202 */
[----:B--2---:R-:W-:-:S08]  /*18d0*/  DMUL R14, R22, R14 ;  /* 0x0000000e160e7228 */ /* 0x004fd00000000000 */
[----:B------:R-:W-:-:S07]  /*18e0*/  DFMA R14, R8, R12, R14 ;  /* 0x0000000c080e722b */ /* 0x000fce000000000e */
[----:B------:R-:W-:Y:S01]  /*18f0*/  STG.E.64 desc[UR4][R4.64], R14 ;  /* 0x0000000e04007986 */ /* 0x000fe2000c101b04 */
[----:B------:R-:W-:Y:S05]  /*1900*/  EXIT ;  /* 0x000000000000794d */ /* 0x000fea0003800000 */
.L_x_56:
[----:B-----5:R-:W0:Y:S08]  /*1910*/  LDC.64 R2, c[0x0][0x388] ;  /* 0x0000e200ff027b82 */ /* 0x020e300000000a00 */
[----:B------:R-:W1:Y:S01]  /*1920*/  LDC.64 R18, c[0x0][0x3b8] ;  /* 0x0000ee00ff127b82 */ /* 0x000e620000000a00 */
[----:B0-----:R-:W-:-:S07]  /*1930*/  IMAD.WIDE R10, R0, 0x10, R2 ;  /* 0x00000010000a7825 */ /* 0x001fce00078e0202 */
[----:B------:R-:W0:Y:S01]  /*1940*/  LDC R2, c[0x0][0x3fc] ;  /* 0x0000ff00ff027b82 */ /* 0x000e220000000800 */
[----:B------:R-:W2:Y:S01]  /*1950*/  LDG.E.128 R12, desc[UR4][R10.64] ;  /* 0x000000040a0c7981 */ /* 0x000ea2000c1e1d00 */
[----:B------:R-:W-:-:S04]  /*1960*/  ISETP.NE.AND P0, PT, R5, 0x3, PT ;  /* 0x000000030500780c */ /* 0x000fc80003f05270 */
[----:B------:R-:W-:Y:S02]  /*1970*/  FSEL R4, R22, R6, !P0 ;  /* 0x0000000616047208 */ /* 0x000fe40004000000 */
[----:B------:R-:W-:Y:S02]  /*1980*/  FSEL R5, R23, R7, !P0 ;  /* 0x0000000717057208 */ /* 0x000fe40004000000 */
[----:B------:R-:W-:Y:S02]  /*1990*/  FSEL R6, R8, R16, !P0 ;  /* 0x0000001008067208 */ /* 0x000fe40004000000 */
[----:B------:R-:W-:Y:S01]  /*19a0*/  FSEL R7, R9, R17, !P0 ;  /* 0x0000001109077208 */ /* 0x000fe20004000000 */
[----:B0-----:R-:W-:Y:S01]  /*19b0*/  IMAD.WIDE R20, R2, 0x10, R10 ;  /* 0x0000001002147825 */ /* 0x001fe200078e020a */
[----:B--2---:R-:W-:-:S08]  /*19c0*/  DMUL R14, R4, R14 ;  /* 0x0000000e040e7228 */ /* 0x004fd00000000000 */
[----:B------:R-:W-:Y:S01]  /*19d0*/  DFMA R12, R6, R12, R14 ;  /* 0x0000000c060c722b */ /* 0x000fe2000000000e */
[----:B-1----:R-:W-:-:S06]  /*19e0*/  IMAD.WIDE R14, R0, 0x8, R18 ;  /* 0x00000008000e7825 */ /* 0x002fcc00078e0212 */
[----:B------:R0:W-:Y:S04]  /*19f0*/  STG.E.64 desc[UR4][R14.64], R12 ;  /* 0x0000000c0e007986 */ /* 0x0001e8000c101b04 */
[----:B------:R-:W2:Y:S01]  /*1a00*/  LDG.E.128 R8, desc[UR4][R20.64] ;  /* 0x0000000414087981 */ /* 0x000ea2000c1e1d00 */
[----:B------:R-:W-:-:S04]  /*1a10*/  IMAD.WIDE R22, R2, 0x8, R14 ;  /* 0x0000000802167825 */ /* 0x000fc800078e020e */
[----:B------:R-:W-:Y:S01]  /*1a20*/  IMAD.WIDE R24, R2, 0x10, R20 ;  /* 0x0000001002187825 */ /* 0x000fe200078e0214 */
[----:B--2---:R-:W-:-:S08]  /*1a30*/  DMUL R10, R4, R10 ;  /* 0x0000000a040a7228 */ /* 0x004fd00000000000 */
[----:B------:R-:W-:-:S07]  /*1a40*/  DFMA R8, R6, R8, R10 ;  /* 0x000000080608722b */ /* 0x000fce000000000a */
[----:B------:R1:W-:Y:S04]  /*1a50*/  STG.E.64 desc[UR4][R22.64], R8 ;  /* 0x0000000816007986 */ /* 0x0003e8000c101b04 */
[----:B------:R-:W2:Y:S01]  /*1a60*/  LDG.E.128 R16, desc[UR4][R24.64] ;  /* 0x0000000418107981 */ /* 0x000ea2000c1e1d00 */
[----:B------:R-:W-:Y:S01]  /*1a70*/  IMAD.WIDE R10, R2, 0x10, R24 ;  /* 0x00000010020a7825 */ /* 0x000fe200078e0218 */
[----:B--2---:R-:W-:-:S08]  /*1a80*/  DMUL R18, R4, R18 ;  /* 0x0000001204127228 */ /* 0x004fd00000000000 */
[----:B------:R-:W-:Y:S01]  /*1a90*/  DFMA R16, R6, R16, R18 ;  /* 0x000000100610722b */ /* 0x000fe20000000012 */
[----:B------:R-:W-:-:S06]  /*1aa0*/  IMAD.WIDE R18, R2, 0x8, R22 ;  /* 0x0000000802127825 */ /* 0x000fcc00078e0216 */
[----:B------:R2:W-:Y:S04]  /*1ab0*/  STG.E.64 desc[UR4][R18.64], R16 ;  /* 0x0000001012007986 */ /* 0x0005e8000c101b04 */
[----:B0-----:R-:W3:Y:S01]  /*1ac0*/  LDG.E.128 R12, desc[UR4][R10.64] ;  /* 0x000000040a0c7981 */ /* 0x001ee2000c1e1d00 */
[----:B------:R-:W-:-:S04]  /*1ad0*/  IMAD.WIDE R26, R2, 0x8, R18 ;  /* 0x00000008021a7825 */ /* 0x000fc800078e0212 */
[----:B-1----:R-:W-:Y:S01]  /*1ae0*/  IMAD.WIDE R8, R2, 0x10, R10 ;  /* 0x0000001002087825 */ /* 0x002fe200078e020a */
[----:B---3--:R-:W-:-:S08]  /*1af0*/  DMUL R14, R4, R14 ;  /* 0x0000000e040e7228 */ /* 0x008fd00000000000 */
[----:B------:R-:W-:-:S07]  /*1b00*/  DFMA R12, R6, R12, R14 ;  /* 0x0000000c060c722b */ /* 0x000fce000000000e */
[----:B------:R-:W-:Y:S04]  /*1b10*/  STG.E.64 desc[UR4][R26.64], R12 ;  /* 0x0000000c1a007986 */ /* 0x000fe8000c101b04 */
[----:B------:R-:W3:Y:S01]  /*1b20*/  LDG.E.128 R20, desc[UR4][R8.64] ;  /* 0x0000000408147981 */ /* 0x000ee2000c1e1d00 */
[----:B------:R-:W-:Y:S01]  /*1b30*/  IMAD.WIDE R14, R2, 0x10, R8 ;  /* 0x00000010020e7825 */ /* 0x000fe200078e0208 */
[----:B---3--:R-:W-:-:S08]  /*1b40*/  DMUL R22, R4, R22 ;  /* 0x0000001604167228 */ /* 0x008fd00000000000 */
[----:B------:R-:W-:Y:S01]  /*1b50*/  DFMA R20, R6, R20, R22 ;  /* 0x000000140614722b */ /* 0x000fe20000000016 */
[----:B------:R-:W-:-:S06]  /*1b60*/  IMAD.WIDE R22, R2, 0x8, R26 ;  /* 0x0000000802167825 */ /* 0x000fcc00078e021a */
[----:B------:R-:W-:Y:S04]  /*1b70*/  STG.E.64 desc[UR4][R22.64], R20 ;  /* 0x0000001416007986 */ /* 0x000fe8000c101b04 */
[----:B--2---:R-:W2:Y:S01]  /*1b80*/  LDG.E.128 R16, desc[UR4][R14.64] ;  /* 0x000000040e107981 */ /* 0x004ea2000c1e1d00 */
[----:B------:R-:W-:Y:S01]  /*1b90*/  IMAD.WIDE R10, R2, 0x10, R14 ;  /* 0x00000010020a7825 */ /* 0x000fe200078e020e */
[----:B--2---:R-:W-:-:S08]  /*1ba0*/  DMUL R18, R4, R18 ;  /* 0x0000001204127228 */ /* 0x004fd00000000000 */
[----:B------:R-:W-:Y:S01]  /*1bb0*/  DFMA R16, R6, R16, R18 ;  /* 0x000000100610722b */ /* 0x000fe20000000012 */
[----:B------:R-:W-:-:S06]  /*1bc0*/  IMAD.WIDE R18, R2, 0x8, R22 ;  /* 0x0000000802127825 */ /* 0x000fcc00078e0216 */
[----:B------:R-:W-:Y:S04]  /*1bd0*/  STG.E.64 desc[UR4][R18.64], R16 ;  /* 0x0000001012007986 */ /* 0x000fe8000c101b04 */
[----:B------:R-:W2:Y:S01]  /*1be0*/  LDG.E.128 R8, desc[UR4][R10.64] ;  /* 0x000000040a087981 */ /* 0x000ea2000c1e1d00 */
[----:B------:R-:W-:Y:S01]  /*1bf0*/  IMAD.WIDE R2, R2, 0x8, R18 ;  /* 0x0000000802027825 */ /* 0x000fe200078e0212 */
[----:B--2---:R-:W-:-:S08]  /*1c00*/  DMUL R4, R4, R10 ;  /* 0x0000000a04047228 */ /* 0x004fd00000000000 */
[----:B------:R-:W-:-:S07]  /*1c10*/  DFMA R4, R6, R8, R4 ;  /* 0x000000080604722b */ /* 0x000fce0000000004 */
[----:B------:R-:W-:Y:S01]  /*1c20*/  STG.E.64 desc[UR4][R2.64], R4 ;  /* 0x0000000402007986 */ /* 0x000fe2000c101b04 */
[----:B------:R-:W-:Y:S05]  /*1c30*/  EXIT ;  /* 0x000000000000794d */ /* 0x000fea0003800000 */
.L_x_57:
        /* <DEDUP_REMOVED lines=12> */
.L_x_63:


//--------------------- .nv.shared._Z21kernel_stress_convertPdS_S_ --------------------------
	.section	.nv.shared._Z21kernel_stress_convertPdS_S_,"aw",@nobits
	.sectionflags	@""
	.align	16
.nv.shared._Z21kernel_stress_convertPdS_S_:
	.zero		1216


//--------------------- .nv.shared.reserved.0     --------------------------
	.section	.nv.shared.reserved.0,"aw",@nobits
	.weak		__nv_reservedSMEM_offset_0_alias
	.size		__nv_reservedSMEM_offset_0_alias, 0, 64
	.other		__nv_reservedSMEM_offset_0_alias,@"STO_CUDA_RESERVED_SHARED STV_DEFAULT"
__nv_reservedSMEM_offset_0_alias:
	.zero		0
	.zero		64


//--------------------- .nv.shared._Z20kernel_reduce_stressPdS_i --------------------------
	.section	.nv.shared._Z20kernel_reduce_stressPdS_i,"aw",@nobits
	.sectionflags	@""
	.align	16
	.zero		1024


//--------------------- .nv.shared._Z21kernel_compute_forcesPdS_iii --------------------------
	.section	.nv.shared._Z21kernel_compute_forcesPdS_iii,"aw",@nobits
	.sectionflags	@""
	.align	16
	.zero		1024


//--------------------- .nv.shared._Z32kernel_compute_nl_hamiltonian_64P7double2S0_S0_S0_S0_S0_PdPKtPKhS5_iiiiidd --------------------------
	.section	.nv.shared._Z32kernel_compute_nl_hamiltonian_64P7double2S0_S0_S0_S0_S0_PdPKtPKhS5_iiiiidd,"aw",@nobits
	.sectionflags	@""
	.align	16
	.zero		1024


//--------------------- .nv.shared._Z29kernel_compute_nl_hamiltonianP7double2S0_S0_S0_S0_S0_PdPKtPKhS5_iiiiidd --------------------------
	.section	.nv.shared._Z29kernel_compute_nl_hamiltonianP7double2S0_S0_S0_S0_S0_PdPKtPKhS5_iiiiidd,"aw",@nobits
	.sectionflags	@""
	.align	16
	.zero		1024


//--------------------- .nv.shared._Z26kernel_compute_proj_factorP7double2S0_S0_S0_PdS1_S1_S1_PKiPKhS3_PKtS5_S5_iiiiiiid --------------------------
	.section	.nv.shared._Z26kernel_compute_proj_factorP7double2S0_S0_S0_PdS1_S1_S1_PKiPKhS3_PKtS5_S5_iiiiiiid,"aw",@nobits
	.sectionflags	@""
	.align	16
	.zero		1024


//--------------------- .nv.constant0._Z21kernel_stress_convertPdS_S_ --------------------------
	.section	.nv.constant0._Z21kernel_stress_convertPdS_S_,"a",@progbits
	.sectionflags	@""
	.align	4
.nv.constant0._Z21kernel_stress_convertPdS_S_:
	.zero		920


//--------------------- .nv.constant0._Z20kernel_reduce_stressPdS_i --------------------------
	.section	.nv.constant0._Z20kernel_reduce_stressPdS_i,"a",@progbits
	.sectionflags	@""
	.align	4
.nv.constant0._Z20kernel_reduce_stressPdS_i:
	.zero		916


//--------------------- .nv.constant0._Z21kernel_compute_forcesPdS_iii --------------------------
	.section	.nv.constant0._Z21kernel_compute_forcesPdS_iii,"a",@progbits
	.sectionflags	@""
	.align	4
.nv.constant0._Z21kernel_compute_forcesPdS_iii:
	.zero		924


//--------------------- .nv.constant0._Z32kernel_compute_nl_hamiltonian_64P7double2S0_S0_S0_S0_S0_PdPKtPKhS5_iiiiidd --------------------------
	.section	.nv.constant0._Z32kernel_compute_nl_hamiltonian_64P7double2S0_S0_S0_S0_S0_PdPKtPKhS5_iiiiidd,"a",@progbits
	.sectionflags	@""
	.align	4
.nv.constant0._Z32kernel_compute_nl_hamiltonian_64P7double2S0_S0_S0_S0_S0_PdPKtPKhS5_iiiiidd:
	.zero		1016


//--------------------- .nv.constant0._Z29kernel_compute_nl_hamiltonianP7double2S0_S0_S0_S0_S0_PdPKtPKhS5_iiiiidd --------------------------
	.section	.nv.constant0._Z29kernel_compute_nl_hamiltonianP7double2S0_S0_S0_S0_S0_PdPKtPKhS5_iiiiidd,"a",@progbits
	.sectionflags	@""
	.align	4
.nv.constant0._Z29kernel_compute_nl_hamiltonianP7double2S0_S0_S0_S0_S0_PdPKtPKhS5_iiiiidd:
	.zero		1016


//--------------------- .nv.constant0._Z26kernel_compute_proj_factorP7double2S0_S0_S0_PdS1_S1_S1_PKiPKhS3_PKtS5_S5_iiiiiiid --------------------------
	.section	.nv.constant0._Z26kernel_compute_proj_factorP7double2S0_S0_S0_PdS1_S1_S1_PKiPKhS3_PKtS5_S5_iiiiiiid,"a",@progbits
	.sectionflags	@""
	.align	4
.nv.constant0._Z26kernel_compute_proj_factorP7double2S0_S0_S0_PdS1_S1_S1_PKiPKhS3_PKtS5_S5_iiiiiiid:
	.zero		1048


//--------------------- SYMBOLS --------------------------

	.type		.nv.reservedSmem.offset0,@object
	.size		.nv.reservedSmem.offset0,0x4
	.type		.nv.reservedSmem.cap,@object
	.size		.nv.reservedSmem.cap,0x4
